	.target	sm_100a

	.elftype	@"ET_EXEC"


//--------------------- .note.nv.tkinfo           --------------------------
	.section	.note.nv.tkinfo,"",@"SHT_NOTE"
	.sectionflags	@"SHF_NOTE_NV_TKINFO"
	.tkinfo
        /*0018*/ 	.word	0x00000002
        /*0030*/ 	.string	""
        /*0030*/ 	.string	"ptxas"
        /*0030*/ 	.string	"Cuda compilation tools, release 13.0, V13.0.88"
        /*0030*/ 	.string	"Build cuda_13.0.r13.0/compiler.36424714_0"
        /*0030*/ 	.string	"-arch sm_100a -m 64 "



//--------------------- .note.nv.cuinfo           --------------------------
	.section	.note.nv.cuinfo,"",@"SHT_NOTE"
	.sectionflags	@"SHF_NOTE_NV_CUINFO"
        /*0018*/ 	.short	0x0002
        /*001a*/ 	.short	0x0064
        /*001c*/ 	.short	0x0082
	.zero		2


//--------------------- .nv.info                  --------------------------
	.section	.nv.info,"",@"SHT_CUDA_INFO"
	.align	4


	//----- nvinfo : EIATTR_REGCOUNT
	.align		4
        /*0000*/ 	.byte	0x04, 0x2f
        /*0002*/ 	.short	(.L_29 - .L_28)
	.align		4
.L_28:
        /*0004*/ 	.word	index@(_Z25multi_tensor_apply_kernelI18TensorListMetadataILi2EE17LAMBStage2FunctorIffEJPfS4_ffbEEvlPViT_T0_DpT1_)
        /*0008*/ 	.word	0x00000020


	//----- nvinfo : EIATTR_FRAME_SIZE
	.align		4
.L_29:
        /*000c*/ 	.byte	0x04, 0x11
        /*000e*/ 	.short	(.L_31 - .L_30)
	.align		4
.L_30:
        /*0010*/ 	.word	index@(_Z25multi_tensor_apply_kernelI18TensorListMetadataILi2EE17LAMBStage2FunctorIffEJPfS4_ffbEEvlPViT_T0_DpT1_)
        /*0014*/ 	.word	0x00000000


	//----- nvinfo : EIATTR_REGCOUNT
	.align		4
.L_31:
        /*0018*/ 	.byte	0x04, 0x2f
        /*001a*/ 	.short	(.L_33 - .L_32)
	.align		4
.L_32:
        /*001c*/ 	.word	index@(_Z25multi_tensor_apply_kernelI18TensorListMetadataILi2EE17LAMBStage2FunctorIfN3c104HalfEEJPfS6_ffbEEvlPViT_T0_DpT1_)
        /*0020*/ 	.word	0x00000020


	//----- nvinfo : EIATTR_FRAME_SIZE
	.align		4
.L_33:
        /*0024*/ 	.byte	0x04, 0x11
        /*0026*/ 	.short	(.L_35 - .L_34)
	.align		4
.L_34:
        /*0028*/ 	.word	index@(_Z25multi_tensor_apply_kernelI18TensorListMetadataILi2EE17LAMBStage2FunctorIfN3c104HalfEEJPfS6_ffbEEvlPViT_T0_DpT1_)
        /*002c*/ 	.word	0x00000000


	//----- nvinfo : EIATTR_REGCOUNT
	.align		4
.L_35:
        /*0030*/ 	.byte	0x04, 0x2f
        /*0032*/ 	.short	(.L_37 - .L_36)
	.align		4
.L_36:
        /*0034*/ 	.word	index@(_Z25multi_tensor_apply_kernelI18TensorListMetadataILi2EE17LAMBStage2FunctorIN3c104HalfEfEJPfS6_ffbEEvlPViT_T0_DpT1_)
        /*0038*/ 	.word	0x00000020


	//----- nvinfo : EIATTR_FRAME_SIZE
	.align		4
.L_37:
        /*003c*/ 	.byte	0x04, 0x11
        /*003e*/ 	.short	(.L_39 - .L_38)
	.align		4
.L_38:
        /*0040*/ 	.word	index@(_Z25multi_tensor_apply_kernelI18TensorListMetadataILi2EE17LAMBStage2FunctorIN3c104HalfEfEJPfS6_ffbEEvlPViT_T0_DpT1_)
        /*0044*/ 	.word	0x00000000


	//----- nvinfo : EIATTR_REGCOUNT
	.align		4
.L_39:
        /*0048*/ 	.byte	0x04, 0x2f
        /*004a*/ 	.short	(.L_41 - .L_40)
	.align		4
.L_40:
        /*004c*/ 	.word	index@(_Z25multi_tensor_apply_kernelI18TensorListMetadataILi2EE17LAMBStage2FunctorIN3c104HalfES4_EJPfS6_ffbEEvlPViT_T0_DpT1_)
        /*0050*/ 	.word	0x00000020


	//----- nvinfo : EIATTR_FRAME_SIZE
	.align		4
.L_41:
        /*0054*/ 	.byte	0x04, 0x11
        /*0056*/ 	.short	(.L_43 - .L_42)
	.align		4
.L_42:
        /*0058*/ 	.word	index@(_Z25multi_tensor_apply_kernelI18TensorListMetadataILi2EE17LAMBStage2FunctorIN3c104HalfES4_EJPfS6_ffbEEvlPViT_T0_DpT1_)
        /*005c*/ 	.word	0x00000000


	//----- nvinfo : EIATTR_MIN_STACK_SIZE
	.align		4
.L_43:
        /*0060*/ 	.byte	0x04, 0x12
        /*0062*/ 	.short	(.L_45 - .L_44)
	.align		4
.L_44:
        /*0064*/ 	.word	index@(_Z25multi_tensor_apply_kernelI18TensorListMetadataILi2EE17LAMBStage2FunctorIN3c104HalfES4_EJPfS6_ffbEEvlPViT_T0_DpT1_)
        /*0068*/ 	.word	0x00000000


	//----- nvinfo : EIATTR_MIN_STACK_SIZE
	.align		4
.L_45:
        /*006c*/ 	.byte	0x04, 0x12
        /*006e*/ 	.short	(.L_47 - .L_46)
	.align		4
.L_46:
        /*0070*/ 	.word	index@(_Z25multi_tensor_apply_kernelI18TensorListMetadataILi2EE17LAMBStage2FunctorIN3c104HalfEfEJPfS6_ffbEEvlPViT_T0_DpT1_)
        /*0074*/ 	.word	0x00000000


	//----- nvinfo : EIATTR_MIN_STACK_SIZE
	.align		4
.L_47:
        /*0078*/ 	.byte	0x04, 0x12
        /*007a*/ 	.short	(.L_49 - .L_48)
	.align		4
.L_48:
        /*007c*/ 	.word	index@(_Z25multi_tensor_apply_kernelI18TensorListMetadataILi2EE17LAMBStage2FunctorIfN3c104HalfEEJPfS6_ffbEEvlPViT_T0_DpT1_)
        /*0080*/ 	.word	0x00000000


	//----- nvinfo : EIATTR_MIN_STACK_SIZE
	.align		4
.L_49:
        /*0084*/ 	.byte	0x04, 0x12
        /*0086*/ 	.short	(.L_51 - .L_50)
	.align		4
.L_50:
        /*0088*/ 	.word	index@(_Z25multi_tensor_apply_kernelI18TensorListMetadataILi2EE17LAMBStage2FunctorIffEJPfS4_ffbEEvlPViT_T0_DpT1_)
        /*008c*/ 	.word	0x00000000
.L_51:


//--------------------- .nv.compat                --------------------------
	.section	.nv.compat,"",@"SHT_CUDA_COMPAT_INFO"
	.align	4
        /*0000*/ 	.byte	0x02, 0x09, 0x01, 0x00, 0x02, 0x02, 0x01, 0x00, 0x02, 0x05, 0x05, 0x00, 0x03, 0x07, 0x01, 0x01
        /*0010*/ 	.byte	0x02, 0x03, 0x00, 0x00, 0x02, 0x06, 0x01, 0x00, 0x04, 0x0b, 0x08, 0x00, 0x09, 0x00, 0x00, 0x00
        /*0020*/ 	.byte	0x00, 0x00, 0x00, 0x00


//--------------------- .nv.info._Z25multi_tensor_apply_kernelI18TensorListMetadataILi2EE17LAMBStage2FunctorIN3c104HalfES4_EJPfS6_ffbEEvlPViT_T0_DpT1_ --------------------------
	.section	.nv.info._Z25multi_tensor_apply_kernelI18TensorListMetadataILi2EE17LAMBStage2FunctorIN3c104HalfES4_EJPfS6_ffbEEvlPViT_T0_DpT1_,"",@"SHT_CUDA_INFO"
	.sectionflags	@""
	.align	4


	//----- nvinfo : EIATTR_CUDA_API_VERSION
	.align		4
        /*0000*/ 	.byte	0x04, 0x37
        /*0002*/ 	.short	(.L_53 - .L_52)
.L_52:
        /*0004*/ 	.word	0x00000082


	//----- nvinfo : EIATTR_KPARAM_INFO
	.align		4
.L_53:
        /*0008*/ 	.byte	0x04, 0x17
        /*000a*/ 	.short	(.L_55 - .L_54)
.L_54:
        /*000c*/ 	.word	0x00000000
        /*0010*/ 	.short	0x0008
        /*0012*/ 	.short	0x0c78
        /*0014*/ 	.byte	0x00, 0xf0, 0x05, 0x00


	//----- nvinfo : EIATTR_KPARAM_INFO
	.align		4
.L_55:
        /*0018*/ 	.byte	0x04, 0x17
        /*001a*/ 	.short	(.L_57 - .L_56)
.L_56:
        /*001c*/ 	.word	0x00000000
        /*0020*/ 	.short	0x0007
        /*0022*/ 	.short	0x0c74
        /*0024*/ 	.byte	0x00, 0xf0, 0x11, 0x00


	//----- nvinfo : EIATTR_KPARAM_INFO
	.align		4
.L_57:
        /*0028*/ 	.byte	0x04, 0x17
        /*002a*/ 	.short	(.L_59 - .L_58)
.L_58:
        /*002c*/ 	.word	0x00000000
        /*0030*/ 	.short	0x0006
        /*0032*/ 	.short	0x0c70
        /*0034*/ 	.byte	0x00, 0xf0, 0x11, 0x00


	//----- nvinfo : EIATTR_KPARAM_INFO
	.align		4
.L_59:
        /*0038*/ 	.byte	0x04, 0x17
        /*003a*/ 	.short	(.L_61 - .L_60)
.L_60:
        /*003c*/ 	.word	0x00000000
        /*0040*/ 	.short	0x0005
        /*0042*/ 	.short	0x0c68
        /*0044*/ 	.byte	0x00, 0xf5, 0x21, 0x00


	//----- nvinfo : EIATTR_KPARAM_INFO
	.align		4
.L_61:
        /*0048*/ 	.byte	0x04, 0x17
        /*004a*/ 	.short	(.L_63 - .L_62)
.L_62:
        /*004c*/ 	.word	0x00000000
        /*0050*/ 	.short	0x0004
        /*0052*/ 	.short	0x0c60
        /*0054*/ 	.byte	0x00, 0xf5, 0x21, 0x00


	//----- nvinfo : EIATTR_KPARAM_INFO
	.align		4
.L_63:
        /*0058*/ 	.byte	0x04, 0x17
        /*005a*/ 	.short	(.L_65 - .L_64)
.L_64:
        /*005c*/ 	.word	0x00000000
        /*0060*/ 	.short	0x0003
        /*0062*/ 	.short	0x0c58
        /*0064*/ 	.byte	0x00, 0xf0, 0x05, 0x00


	//----- nvinfo : EIATTR_KPARAM_INFO
	.align		4
.L_65:
        /*0068*/ 	.byte	0x04, 0x17
        /*006a*/ 	.short	(.L_67 - .L_66)
.L_66:
        /*006c*/ 	.word	0x00000000
        /*0070*/ 	.short	0x0002
        /*0072*/ 	.short	0x0010
        /*0074*/ 	.byte	0x00, 0xf0, 0x21, 0x31


	//----- nvinfo : EIATTR_KPARAM_INFO
	.align		4
.L_67:
        /*0078*/ 	.byte	0x04, 0x17
        /*007a*/ 	.short	(.L_69 - .L_68)
.L_68:
        /*007c*/ 	.word	0x00000000
        /*0080*/ 	.short	0x0001
        /*0082*/ 	.short	0x0008
        /*0084*/ 	.byte	0x00, 0xf5, 0x21, 0x00


	//----- nvinfo : EIATTR_KPARAM_INFO
	.align		4
.L_69:
        /*0088*/ 	.byte	0x04, 0x17
        /*008a*/ 	.short	(.L_71 - .L_70)
.L_70:
        /*008c*/ 	.word	0x00000000
        /*0090*/ 	.short	0x0000
        /*0092*/ 	.short	0x0000
        /*0094*/ 	.byte	0x00, 0xf0, 0x21, 0x00


	//----- nvinfo : EIATTR_SPARSE_MMA_MASK
	.align		4
.L_71:
        /*0098*/ 	.byte	0x03, 0x50
        /*009a*/ 	.short	0x0000


	//----- nvinfo : EIATTR_MAXREG_COUNT
	.align		4
        /*009c*/ 	.byte	0x03, 0x1b
        /*009e*/ 	.short	0x00ff


	//----- nvinfo : EIATTR_MERCURY_ISA_VERSION
	.align		4
        /*00a0*/ 	.byte	0x03, 0x5f
        /*00a2*/ 	.short	0x0101


	//----- nvinfo : EIATTR_VRC_CTA_INIT_COUNT
	.align		4
        /*00a4*/ 	.byte	0x02, 0x4a
	.zero		1
	.zero		1


	//----- nvinfo : EIATTR_EXIT_INSTR_OFFSETS
	.align		4
        /*00a8*/ 	.byte	0x04, 0x1c
        /*00aa*/ 	.short	(.L_73 - .L_72)


	//   ....[0]....
.L_72:
        /*00ac*/ 	.word	0x00000260


	//   ....[1]....
        /*00b0*/ 	.word	0x00000710


	//----- nvinfo : EIATTR_CBANK_PARAM_SIZE
	.align		4
.L_73:
        /*00b4*/ 	.byte	0x03, 0x19
        /*00b6*/ 	.short	0x0c79


	//----- nvinfo : EIATTR_PARAM_CBANK
	.align		4
        /*00b8*/ 	.byte	0x04, 0x0a
        /*00ba*/ 	.short	(.L_75 - .L_74)
	.align		4
.L_74:
        /*00bc*/ 	.word	index@(.nv.constant0._Z25multi_tensor_apply_kernelI18TensorListMetadataILi2EE17LAMBStage2FunctorIN3c104HalfES4_EJPfS6_ffbEEvlPViT_T0_DpT1_)
        /*00c0*/ 	.short	0x0380
        /*00c2*/ 	.short	0x0c79


	//----- nvinfo : EIATTR_SW_WAR
	.align		4
.L_75:
        /*00c4*/ 	.byte	0x04, 0x36
        /*00c6*/ 	.short	(.L_77 - .L_76)
.L_76:
        /*00c8*/ 	.word	0x00000008
.L_77:


//--------------------- .nv.info._Z25multi_tensor_apply_kernelI18TensorListMetadataILi2EE17LAMBStage2FunctorIN3c104HalfEfEJPfS6_ffbEEvlPViT_T0_DpT1_ --------------------------
	.section	.nv.info._Z25multi_tensor_apply_kernelI18TensorListMetadataILi2EE17LAMBStage2FunctorIN3c104HalfEfEJPfS6_ffbEEvlPViT_T0_DpT1_,"",@"SHT_CUDA_INFO"
	.sectionflags	@""
	.align	4


	//----- nvinfo : EIATTR_CUDA_API_VERSION
	.align		4
        /*0000*/ 	.byte	0x04, 0x37
        /*0002*/ 	.short	(.L_79 - .L_78)
.L_78:
        /*0004*/ 	.word	0x00000082


	//----- nvinfo : EIATTR_KPARAM_INFO
	.align		4
.L_79:
        /*0008*/ 	.byte	0x04, 0x17
        /*000a*/ 	.short	(.L_81 - .L_80)
.L_80:
        /*000c*/ 	.word	0x00000000
        /*0010*/ 	.short	0x0008
        /*0012*/ 	.short	0x0c78
        /*0014*/ 	.byte	0x00, 0xf0, 0x05, 0x00


	//----- nvinfo : EIATTR_KPARAM_INFO
	.align		4
.L_81:
        /*0018*/ 	.byte	0x04, 0x17
        /*001a*/ 	.short	(.L_83 - .L_82)
.L_82:
        /*001c*/ 	.word	0x00000000
        /*0020*/ 	.short	0x0007
        /*0022*/ 	.short	0x0c74
        /*0024*/ 	.byte	0x00, 0xf0, 0x11, 0x00


	//----- nvinfo : EIATTR_KPARAM_INFO
	.align		4
.L_83:
        /*0028*/ 	.byte	0x04, 0x17
        /*002a*/ 	.short	(.L_85 - .L_84)
.L_84:
        /*002c*/ 	.word	0x00000000
        /*0030*/ 	.short	0x0006
        /*0032*/ 	.short	0x0c70
        /*0034*/ 	.byte	0x00, 0xf0, 0x11, 0x00


	//----- nvinfo : EIATTR_KPARAM_INFO
	.align		4
.L_85:
        /*0038*/ 	.byte	0x04, 0x17
        /*003a*/ 	.short	(.L_87 - .L_86)
.L_86:
        /*003c*/ 	.word	0x00000000
        /*0040*/ 	.short	0x0005
        /*0042*/ 	.short	0x0c68
        /*0044*/ 	.byte	0x00, 0xf5, 0x21, 0x00


	//----- nvinfo : EIATTR_KPARAM_INFO
	.align		4
.L_87:
        /*0048*/ 	.byte	0x04, 0x17
        /*004a*/ 	.short	(.L_89 - .L_88)
.L_88:
        /*004c*/ 	.word	0x00000000
        /*0050*/ 	.short	0x0004
        /*0052*/ 	.short	0x0c60
        /*0054*/ 	.byte	0x00, 0xf5, 0x21, 0x00


	//----- nvinfo : EIATTR_KPARAM_INFO
	.align		4
.L_89:
        /*0058*/ 	.byte	0x04, 0x17
        /*005a*/ 	.short	(.L_91 - .L_90)
.L_90:
        /*005c*/ 	.word	0x00000000
        /*0060*/ 	.short	0x0003
        /*0062*/ 	.short	0x0c58
        /*0064*/ 	.byte	0x00, 0xf0, 0x05, 0x00


	//----- nvinfo : EIATTR_KPARAM_INFO
	.align		4
.L_91:
        /*0068*/ 	.byte	0x04, 0x17
        /*006a*/ 	.short	(.L_93 - .L_92)
.L_92:
        /*006c*/ 	.word	0x00000000
        /*0070*/ 	.short	0x0002
        /*0072*/ 	.short	0x0010
        /*0074*/ 	.byte	0x00, 0xf0, 0x21, 0x31


	//----- nvinfo : EIATTR_KPARAM_INFO
	.align		4
.L_93:
        /*0078*/ 	.byte	0x04, 0x17
        /*007a*/ 	.short	(.L_95 - .L_94)
.L_94:
        /*007c*/ 	.word	0x00000000
        /*0080*/ 	.short	0x0001
        /*0082*/ 	.short	0x0008
        /*0084*/ 	.byte	0x00, 0xf5, 0x21, 0x00


	//----- nvinfo : EIATTR_KPARAM_INFO
	.align		4
.L_95:
        /*0088*/ 	.byte	0x04, 0x17
        /*008a*/ 	.short	(.L_97 - .L_96)
.L_96:
        /*008c*/ 	.word	0x00000000
        /*0090*/ 	.short	0x0000
        /*0092*/ 	.short	0x0000
        /*0094*/ 	.byte	0x00, 0xf0, 0x21, 0x00


	//----- nvinfo : EIATTR_SPARSE_MMA_MASK
	.align		4
.L_97:
        /*0098*/ 	.byte	0x03, 0x50
        /*009a*/ 	.short	0x0000


	//----- nvinfo : EIATTR_MAXREG_COUNT
	.align		4
        /*009c*/ 	.byte	0x03, 0x1b
        /*009e*/ 	.short	0x00ff


	//----- nvinfo : EIATTR_MERCURY_ISA_VERSION
	.align		4
        /*00a0*/ 	.byte	0x03, 0x5f
        /*00a2*/ 	.short	0x0101


	//----- nvinfo : EIATTR_VRC_CTA_INIT_COUNT
	.align		4
        /*00a4*/ 	.byte	0x02, 0x4a
	.zero		1
	.zero		1


	//----- nvinfo : EIATTR_EXIT_INSTR_OFFSETS
	.align		4
        /*00a8*/ 	.byte	0x04, 0x1c
        /*00aa*/ 	.short	(.L_99 - .L_98)


	//   ....[0]....
.L_98:
        /*00ac*/ 	.word	0x00000260


	//   ....[1]....
        /*00b0*/ 	.word	0x00000730


	//----- nvinfo : EIATTR_CBANK_PARAM_SIZE
	.align		4
.L_99:
        /*00b4*/ 	.byte	0x03, 0x19
        /*00b6*/ 	.short	0x0c79


	//----- nvinfo : EIATTR_PARAM_CBANK
	.align		4
        /*00b8*/ 	.byte	0x04, 0x0a
        /*00ba*/ 	.short	(.L_101 - .L_100)
	.align		4
.L_100:
        /*00bc*/ 	.word	index@(.nv.constant0._Z25multi_tensor_apply_kernelI18TensorListMetadataILi2EE17LAMBStage2FunctorIN3c104HalfEfEJPfS6_ffbEEvlPViT_T0_DpT1_)
        /*00c0*/ 	.short	0x0380
        /*00c2*/ 	.short	0x0c79


	//----- nvinfo : EIATTR_SW_WAR
	.align		4
.L_101:
        /*00c4*/ 	.byte	0x04, 0x36
        /*00c6*/ 	.short	(.L_103 - .L_102)
.L_102:
        /*00c8*/ 	.word	0x00000008
.L_103:


//--------------------- .nv.info._Z25multi_tensor_apply_kernelI18TensorListMetadataILi2EE17LAMBStage2FunctorIfN3c104HalfEEJPfS6_ffbEEvlPViT_T0_DpT1_ --------------------------
	.section	.nv.info._Z25multi_tensor_apply_kernelI18TensorListMetadataILi2EE17LAMBStage2FunctorIfN3c104HalfEEJPfS6_ffbEEvlPViT_T0_DpT1_,"",@"SHT_CUDA_INFO"
	.sectionflags	@""
	.align	4


	//----- nvinfo : EIATTR_CUDA_API_VERSION
	.align		4
        /*0000*/ 	.byte	0x04, 0x37
        /*0002*/ 	.short	(.L_105 - .L_104)
.L_104:
        /*0004*/ 	.word	0x00000082


	//----- nvinfo : EIATTR_KPARAM_INFO
	.align		4
.L_105:
        /*0008*/ 	.byte	0x04, 0x17
        /*000a*/ 	.short	(.L_107 - .L_106)
.L_106:
        /*000c*/ 	.word	0x00000000
        /*0010*/ 	.short	0x0008
        /*0012*/ 	.short	0x0c78
        /*0014*/ 	.byte	0x00, 0xf0, 0x05, 0x00


	//----- nvinfo : EIATTR_KPARAM_INFO
	.align		4
.L_107:
        /*0018*/ 	.byte	0x04, 0x17
        /*001a*/ 	.short	(.L_109 - .L_108)
.L_108:
        /*001c*/ 	.word	0x00000000
        /*0020*/ 	.short	0x0007
        /*0022*/ 	.short	0x0c74
        /*0024*/ 	.byte	0x00, 0xf0, 0x11, 0x00


	//----- nvinfo : EIATTR_KPARAM_INFO
	.align		4
.L_109:
        /*0028*/ 	.byte	0x04, 0x17
        /*002a*/ 	.short	(.L_111 - .L_110)
.L_110:
        /*002c*/ 	.word	0x00000000
        /*0030*/ 	.short	0x0006
        /*0032*/ 	.short	0x0c70
        /*0034*/ 	.byte	0x00, 0xf0, 0x11, 0x00


	//----- nvinfo : EIATTR_KPARAM_INFO
	.align		4
.L_111:
        /*0038*/ 	.byte	0x04, 0x17
        /*003a*/ 	.short	(.L_113 - .L_112)
.L_112:
        /*003c*/ 	.word	0x00000000
        /*0040*/ 	.short	0x0005
        /*0042*/ 	.short	0x0c68
        /*0044*/ 	.byte	0x00, 0xf5, 0x21, 0x00


	//----- nvinfo : EIATTR_KPARAM_INFO
	.align		4
.L_113:
        /*0048*/ 	.byte	0x04, 0x17
        /*004a*/ 	.short	(.L_115 - .L_114)
.L_114:
        /*004c*/ 	.word	0x00000000
        /*0050*/ 	.short	0x0004
        /*0052*/ 	.short	0x0c60
        /*0054*/ 	.byte	0x00, 0xf5, 0x21, 0x00


	//----- nvinfo : EIATTR_KPARAM_INFO
	.align		4
.L_115:
        /*0058*/ 	.byte	0x04, 0x17
        /*005a*/ 	.short	(.L_117 - .L_116)
.L_116:
        /*005c*/ 	.word	0x00000000
        /*0060*/ 	.short	0x0003
        /*0062*/ 	.short	0x0c58
        /*0064*/ 	.byte	0x00, 0xf0, 0x05, 0x00


	//----- nvinfo : EIATTR_KPARAM_INFO
	.align		4
.L_117:
        /*0068*/ 	.byte	0x04, 0x17
        /*006a*/ 	.short	(.L_119 - .L_118)
.L_118:
        /*006c*/ 	.word	0x00000000
        /*0070*/ 	.short	0x0002
        /*0072*/ 	.short	0x0010
        /*0074*/ 	.byte	0x00, 0xf0, 0x21, 0x31


	//----- nvinfo : EIATTR_KPARAM_INFO
	.align		4
.L_119:
        /*0078*/ 	.byte	0x04, 0x17
        /*007a*/ 	.short	(.L_121 - .L_120)
.L_120:
        /*007c*/ 	.word	0x00000000
        /*0080*/ 	.short	0x0001
        /*0082*/ 	.short	0x0008
        /*0084*/ 	.byte	0x00, 0xf5, 0x21, 0x00


	//----- nvinfo : EIATTR_KPARAM_INFO
	.align		4
.L_121:
        /*0088*/ 	.byte	0x04, 0x17
        /*008a*/ 	.short	(.L_123 - .L_122)
.L_122:
        /*008c*/ 	.word	0x00000000
        /*0090*/ 	.short	0x0000
        /*0092*/ 	.short	0x0000
        /*0094*/ 	.byte	0x00, 0xf0, 0x21, 0x00


	//----- nvinfo : EIATTR_SPARSE_MMA_MASK
	.align		4
.L_123:
        /*0098*/ 	.byte	0x03, 0x50
        /*009a*/ 	.short	0x0000


	//----- nvinfo : EIATTR_MAXREG_COUNT
	.align		4
        /*009c*/ 	.byte	0x03, 0x1b
        /*009e*/ 	.short	0x00ff


	//----- nvinfo : EIATTR_MERCURY_ISA_VERSION
	.align		4
        /*00a0*/ 	.byte	0x03, 0x5f
        /*00a2*/ 	.short	0x0101


	//----- nvinfo : EIATTR_VRC_CTA_INIT_COUNT
	.align		4
        /*00a4*/ 	.byte	0x02, 0x4a
	.zero		1
	.zero		1


	//----- nvinfo : EIATTR_EXIT_INSTR_OFFSETS
	.align		4
        /*00a8*/ 	.byte	0x04, 0x1c
        /*00aa*/ 	.short	(.L_125 - .L_124)


	//   ....[0]....
.L_124:
        /*00ac*/ 	.word	0x00000260


	//   ....[1]....
        /*00b0*/ 	.word	0x00000670


	//----- nvinfo : EIATTR_CBANK_PARAM_SIZE
	.align		4
.L_125:
        /*00b4*/ 	.byte	0x03, 0x19
        /*00b6*/ 	.short	0x0c79


	//----- nvinfo : EIATTR_PARAM_CBANK
	.align		4
        /*00b8*/ 	.byte	0x04, 0x0a
        /*00ba*/ 	.short	(.L_127 - .L_126)
	.align		4
.L_126:
        /*00bc*/ 	.word	index@(.nv.constant0._Z25multi_tensor_apply_kernelI18TensorListMetadataILi2EE17LAMBStage2FunctorIfN3c104HalfEEJPfS6_ffbEEvlPViT_T0_DpT1_)
        /*00c0*/ 	.short	0x0380
        /*00c2*/ 	.short	0x0c79


	//----- nvinfo : EIATTR_SW_WAR
	.align		4
.L_127:
        /*00c4*/ 	.byte	0x04, 0x36
        /*00c6*/ 	.short	(.L_129 - .L_128)
.L_128:
        /*00c8*/ 	.word	0x00000008
.L_129:


//--------------------- .nv.info._Z25multi_tensor_apply_kernelI18TensorListMetadataILi2EE17LAMBStage2FunctorIffEJPfS4_ffbEEvlPViT_T0_DpT1_ --------------------------
	.section	.nv.info._Z25multi_tensor_apply_kernelI18TensorListMetadataILi2EE17LAMBStage2FunctorIffEJPfS4_ffbEEvlPViT_T0_DpT1_,"",@"SHT_CUDA_INFO"
	.sectionflags	@""
	.align	4


	//----- nvinfo : EIATTR_CUDA_API_VERSION
	.align		4
        /*0000*/ 	.byte	0x04, 0x37
        /*0002*/ 	.short	(.L_131 - .L_130)
.L_130:
        /*0004*/ 	.word	0x00000082


	//----- nvinfo : EIATTR_KPARAM_INFO
	.align		4
.L_131:
        /*0008*/ 	.byte	0x04, 0x17
        /*000a*/ 	.short	(.L_133 - .L_132)
.L_132:
        /*000c*/ 	.word	0x00000000
        /*0010*/ 	.short	0x0008
        /*0012*/ 	.short	0x0c78
        /*0014*/ 	.byte	0x00, 0xf0, 0x05, 0x00


	//----- nvinfo : EIATTR_KPARAM_INFO
	.align		4
.L_133:
        /*0018*/ 	.byte	0x04, 0x17
        /*001a*/ 	.short	(.L_135 - .L_134)
.L_134:
        /*001c*/ 	.word	0x00000000
        /*0020*/ 	.short	0x0007
        /*0022*/ 	.short	0x0c74
        /*0024*/ 	.byte	0x00, 0xf0, 0x11, 0x00


	//----- nvinfo : EIATTR_KPARAM_INFO
	.align		4
.L_135:
        /*0028*/ 	.byte	0x04, 0x17
        /*002a*/ 	.short	(.L_137 - .L_136)
.L_136:
        /*002c*/ 	.word	0x00000000
        /*0030*/ 	.short	0x0006
        /*0032*/ 	.short	0x0c70
        /*0034*/ 	.byte	0x00, 0xf0, 0x11, 0x00


	//----- nvinfo : EIATTR_KPARAM_INFO
	.align		4
.L_137:
        /*0038*/ 	.byte	0x04, 0x17
        /*003a*/ 	.short	(.L_139 - .L_138)
.L_138:
        /*003c*/ 	.word	0x00000000
        /*0040*/ 	.short	0x0005
        /*0042*/ 	.short	0x0c68
        /*0044*/ 	.byte	0x00, 0xf5, 0x21, 0x00


	//----- nvinfo : EIATTR_KPARAM_INFO
	.align		4
.L_139:
        /*0048*/ 	.byte	0x04, 0x17
        /*004a*/ 	.short	(.L_141 - .L_140)
.L_140:
        /*004c*/ 	.word	0x00000000
        /*0050*/ 	.short	0x0004
        /*0052*/ 	.short	0x0c60
        /*0054*/ 	.byte	0x00, 0xf5, 0x21, 0x00


	//----- nvinfo : EIATTR_KPARAM_INFO
	.align		4
.L_141:
        /*0058*/ 	.byte	0x04, 0x17
        /*005a*/ 	.short	(.L_143 - .L_142)
.L_142:
        /*005c*/ 	.word	0x00000000
        /*0060*/ 	.short	0x0003
        /*0062*/ 	.short	0x0c58
        /*0064*/ 	.byte	0x00, 0xf0, 0x05, 0x00


	//----- nvinfo : EIATTR_KPARAM_INFO
	.align		4
.L_143:
        /*0068*/ 	.byte	0x04, 0x17
        /*006a*/ 	.short	(.L_145 - .L_144)
.L_144:
        /*006c*/ 	.word	0x00000000
        /*0070*/ 	.short	0x0002
        /*0072*/ 	.short	0x0010
        /*0074*/ 	.byte	0x00, 0xf0, 0x21, 0x31


	//----- nvinfo : EIATTR_KPARAM_INFO
	.align		4
.L_145:
        /*0078*/ 	.byte	0x04, 0x17
        /*007a*/ 	.short	(.L_147 - .L_146)
.L_146:
        /*007c*/ 	.word	0x00000000
        /*0080*/ 	.short	0x0001
        /*0082*/ 	.short	0x0008
        /*0084*/ 	.byte	0x00, 0xf5, 0x21, 0x00


	//----- nvinfo : EIATTR_KPARAM_INFO
	.align		4
.L_147:
        /*0088*/ 	.byte	0x04, 0x17
        /*008a*/ 	.short	(.L_149 - .L_148)
.L_148:
        /*008c*/ 	.word	0x00000000
        /*0090*/ 	.short	0x0000
        /*0092*/ 	.short	0x0000
        /*0094*/ 	.byte	0x00, 0xf0, 0x21, 0x00


	//----- nvinfo : EIATTR_SPARSE_MMA_MASK
	.align		4
.L_149:
        /*0098*/ 	.byte	0x03, 0x50
        /*009a*/ 	.short	0x0000


	//----- nvinfo : EIATTR_MAXREG_COUNT
	.align		4
        /*009c*/ 	.byte	0x03, 0x1b
        /*009e*/ 	.short	0x00ff


	//----- nvinfo : EIATTR_MERCURY_ISA_VERSION
	.align		4
        /*00a0*/ 	.byte	0x03, 0x5f
        /*00a2*/ 	.short	0x0101


	//----- nvinfo : EIATTR_VRC_CTA_INIT_COUNT
	.align		4
        /*00a4*/ 	.byte	0x02, 0x4a
	.zero		1
	.zero		1


	//----- nvinfo : EIATTR_EXIT_INSTR_OFFSETS
	.align		4
        /*00a8*/ 	.byte	0x04, 0x1c
        /*00aa*/ 	.short	(.L_151 - .L_150)


	//   ....[0]....
.L_150:
        /*00ac*/ 	.word	0x00000260


	//   ....[1]....
        /*00b0*/ 	.word	0x00000630


	//----- nvinfo : EIATTR_CBANK_PARAM_SIZE
	.align		4
.L_151:
        /*00b4*/ 	.byte	0x03, 0x19
        /*00b6*/ 	.short	0x0c79


	//----- nvinfo : EIATTR_PARAM_CBANK
	.align		4
        /*00b8*/ 	.byte	0x04, 0x0a
        /*00ba*/ 	.short	(.L_153 - .L_152)
	.align		4
.L_152:
        /*00bc*/ 	.word	index@(.nv.constant0._Z25multi_tensor_apply_kernelI18TensorListMetadataILi2EE17LAMBStage2FunctorIffEJPfS4_ffbEEvlPViT_T0_DpT1_)
        /*00c0*/ 	.short	0x0380
        /*00c2*/ 	.short	0x0c79


	//----- nvinfo : EIATTR_SW_WAR
	.align		4
.L_153:
        /*00c4*/ 	.byte	0x04, 0x36
        /*00c6*/ 	.short	(.L_155 - .L_154)
.L_154:
        /*00c8*/ 	.word	0x00000008
.L_155:


//--------------------- .nv.callgraph             --------------------------
	.section	.nv.callgraph,"",@"SHT_CUDA_CALLGRAPH"
	.align	4
	.sectionentsize	8
	.align		4
        /*0000*/ 	.word	0x00000000
	.align		4
        /*0004*/ 	.word	0xffffffff
	.align		4
        /*0008*/ 	.word	0x00000000
	.align		4
        /*000c*/ 	.word	0xfffffffe
	.align		4
        /*0010*/ 	.word	0x00000000
	.align		4
        /*0014*/ 	.word	0xfffffffd
	.align		4
        /*0018*/ 	.word	0x00000000
	.align		4
        /*001c*/ 	.word	0xfffffffc


//--------------------- .nv.constant4             --------------------------
	.section	.nv.constant4,"a",@progbits
	.align	8
	.align		8
.nv.constant4:
        /*0000*/ 	.dword	_ZN59_INTERNAL_b75f7084_28_multi_tensor_lamb_stage_2_cu_c7e1319f4cuda3std3__45__cpo5beginE
	.align		8
        /*0008*/ 	.dword	_ZN59_INTERNAL_b75f7084_28_multi_tensor_lamb_stage_2_cu_c7e1319f4cuda3std3__45__cpo3endE
	.align		8
        /*0010*/ 	.dword	_ZN59_INTERNAL_b75f7084_28_multi_tensor_lamb_stage_2_cu_c7e1319f4cuda3std3__45__cpo6cbeginE
	.align		8
        /*0018*/ 	.dword	_ZN59_INTERNAL_b75f7084_28_multi_tensor_lamb_stage_2_cu_c7e1319f4cuda3std3__45__cpo4cendE
	.align		8
        /*0020*/ 	.dword	_ZN59_INTERNAL_b75f7084_28_multi_tensor_lamb_stage_2_cu_c7e1319f4cuda3std3__45__cpo6rbeginE
	.align		8
        /*0028*/ 	.dword	_ZN59_INTERNAL_b75f7084_28_multi_tensor_lamb_stage_2_cu_c7e1319f4cuda3std3__45__cpo4rendE
	.align		8
        /*0030*/ 	.dword	_ZN59_INTERNAL_b75f7084_28_multi_tensor_lamb_stage_2_cu_c7e1319f4cuda3std3__45__cpo7crbeginE
	.align		8
        /*0038*/ 	.dword	_ZN59_INTERNAL_b75f7084_28_multi_tensor_lamb_stage_2_cu_c7e1319f4cuda3std3__45__cpo5crendE
	.align		8
        /*0040*/ 	.dword	_ZN59_INTERNAL_b75f7084_28_multi_tensor_lamb_stage_2_cu_c7e1319f4cuda3std3__461_GLOBAL__N__b75f7084_28_multi_tensor_lamb_stage_2_cu_c7e1319f6ignoreE
	.align		8
        /*0048*/ 	.dword	_ZN59_INTERNAL_b75f7084_28_multi_tensor_lamb_stage_2_cu_c7e1319f4cuda3std3__419piecewise_constructE
	.align		8
        /*0050*/ 	.dword	_ZN59_INTERNAL_b75f7084_28_multi_tensor_lamb_stage_2_cu_c7e1319f4cuda3std3__48in_placeE
	.align		8
        /*0058*/ 	.dword	_ZN59_INTERNAL_b75f7084_28_multi_tensor_lamb_stage_2_cu_c7e1319f4cuda3std3__420unreachable_sentinelE
	.align		8
        /*0060*/ 	.dword	_ZN59_INTERNAL_b75f7084_28_multi_tensor_lamb_stage_2_cu_c7e1319f4cuda3std6ranges3__45__cpo4swapE
	.align		8
        /*0068*/ 	.dword	_ZN59_INTERNAL_b75f7084_28_multi_tensor_lamb_stage_2_cu_c7e1319f4cuda3std6ranges3__45__cpo9iter_moveE
	.align		8
        /*0070*/ 	.dword	_ZN59_INTERNAL_b75f7084_28_multi_tensor_lamb_stage_2_cu_c7e1319f4cuda3std6ranges3__45__cpo5beginE
	.align		8
        /*0078*/ 	.dword	_ZN59_INTERNAL_b75f7084_28_multi_tensor_lamb_stage_2_cu_c7e1319f4cuda3std6ranges3__45__cpo3endE
	.align		8
        /*0080*/ 	.dword	_ZN59_INTERNAL_b75f7084_28_multi_tensor_lamb_stage_2_cu_c7e1319f4cuda3std6ranges3__45__cpo6cbeginE
	.align		8
        /*0088*/ 	.dword	_ZN59_INTERNAL_b75f7084_28_multi_tensor_lamb_stage_2_cu_c7e1319f4cuda3std6ranges3__45__cpo4cendE
	.align		8
        /*0090*/ 	.dword	_ZN59_INTERNAL_b75f7084_28_multi_tensor_lamb_stage_2_cu_c7e1319f4cuda3std6ranges3__45__cpo7advanceE
	.align		8
        /*0098*/ 	.dword	_ZN59_INTERNAL_b75f7084_28_multi_tensor_lamb_stage_2_cu_c7e1319f4cuda3std6ranges3__45__cpo9iter_swapE
	.align		8
        /*00a0*/ 	.dword	_ZN59_INTERNAL_b75f7084_28_multi_tensor_lamb_stage_2_cu_c7e1319f4cuda3std6ranges3__45__cpo4nextE
	.align		8
        /*00a8*/ 	.dword	_ZN59_INTERNAL_b75f7084_28_multi_tensor_lamb_stage_2_cu_c7e1319f4cuda3std6ranges3__45__cpo4prevE
	.align		8
        /*00b0*/ 	.dword	_ZN59_INTERNAL_b75f7084_28_multi_tensor_lamb_stage_2_cu_c7e1319f4cuda3std6ranges3__45__cpo4dataE
	.align		8
        /*00b8*/ 	.dword	_ZN59_INTERNAL_b75f7084_28_multi_tensor_lamb_stage_2_cu_c7e1319f4cuda3std6ranges3__45__cpo5cdataE
	.align		8
        /*00c0*/ 	.dword	_ZN59_INTERNAL_b75f7084_28_multi_tensor_lamb_stage_2_cu_c7e1319f4cuda3std6ranges3__45__cpo4sizeE
	.align		8
        /*00c8*/ 	.dword	_ZN59_INTERNAL_b75f7084_28_multi_tensor_lamb_stage_2_cu_c7e1319f4cuda3std6ranges3__45__cpo5ssizeE
	.align		8
        /*00d0*/ 	.dword	_ZN59_INTERNAL_b75f7084_28_multi_tensor_lamb_stage_2_cu_c7e1319f4cuda3std6ranges3__45__cpo8distanceE
	.align		8
        /*00d8*/ 	.dword	_ZN59_INTERNAL_b75f7084_28_multi_tensor_lamb_stage_2_cu_c7e1319f6thrust24THRUST_300001_SM_1000_NS6system6detail10sequential3seqE


//--------------------- .text._Z25multi_tensor_apply_kernelI18TensorListMetadataILi2EE17LAMBStage2FunctorIN3c104HalfES4_EJPfS6_ffbEEvlPViT_T0_DpT1_ --------------------------
	.section	.text._Z25multi_tensor_apply_kernelI18TensorListMetadataILi2EE17LAMBStage2FunctorIN3c104HalfES4_EJPfS6_ffbEEvlPViT_T0_DpT1_,"ax",@progbits
	.align	128
        .global         _Z25multi_tensor_apply_kernelI18TensorListMetadataILi2EE17LAMBStage2FunctorIN3c104HalfES4_EJPfS6_ffbEEvlPViT_T0_DpT1_
        .type           _Z25multi_tensor_apply_kernelI18TensorListMetadataILi2EE17LAMBStage2FunctorIN3c104HalfES4_EJPfS6_ffbEEvlPViT_T0_DpT1_,@function
        .size           _Z25multi_tensor_apply_kernelI18TensorListMetadataILi2EE17LAMBStage2FunctorIN3c104HalfES4_EJPfS6_ffbEEvlPViT_T0_DpT1_,(.L_x_12 - _Z25multi_tensor_apply_kernelI18TensorListMetadataILi2EE17LAMBStage2FunctorIN3c104HalfES4_EJPfS6_ffbEEvlPViT_T0_DpT1_)
        .other          _Z25multi_tensor_apply_kernelI18TensorListMetadataILi2EE17LAMBStage2FunctorIN3c104HalfES4_EJPfS6_ffbEEvlPViT_T0_DpT1_,@"STO_CUDA_ENTRY STV_DEFAULT"
_Z25multi_tensor_apply_kernelI18TensorListMetadataILi2EE17LAMBStage2FunctorIN3c104HalfES4_EJPfS6_ffbEEvlPViT_T0_DpT1_:
.text._Z25multi_tensor_apply_kernelI18TensorListMetadataILi2EE17LAMBStage2FunctorIN3c104HalfES4_EJPfS6_ffbEEvlPViT_T0_DpT1_:
[----:B------:R-:W-:Y:S08]  /*0000*/  LDC R1, c[0x0][0x37c] ;  /* 0x0000df00ff017b82 */ /* 0x000ff00000000800 */
[----:B------:R-:W0:Y:S01]  /*0010*/  S2UR UR4, SR_CTAID.X ;  /* 0x00000000000479c3 */ /* 0x000e220000002500 */
[----:B------:R-:W-:Y:S01]  /*0020*/  UMOV UR6, 0x10 ;  /* 0x0000001000067882 */ /* 0x000fe20000000000 */
[----:B------:R-:W1:Y:S01]  /*0030*/  LDCU UR9, c[0x0][0xff4] ;  /* 0x0001fe80ff0977ac */ /* 0x000e620008000800 */
[----:B------:R-:W2:Y:S05]  /*0040*/  LDCU UR10, c[0x0][0xff0] ;  /* 0x0001fe00ff0a77ac */ /* 0x000eaa0008000800 */
[----:B------:R-:W3:Y:S08]  /*0050*/  LDC R9, c[0x0][0x380] ;  /* 0x0000e000ff097b82 */ /* 0x000ef00000000800 */
[----:B------:R-:W4:Y:S01]  /*0060*/  LDC R3, c[0x0][0xfd0] ;  /* 0x0003f400ff037b82 */ /* 0x000f220000000800 */
[----:B-1----:R-:W-:Y:S01]  /*0070*/  FSETP.NEU.FTZ.AND P0, PT, RZ, UR9, PT ;  /* 0x00000009ff007c0b */ /* 0x002fe2000bf1d000 */
[----:B0-----:R-:W4:Y:S01]  /*0080*/  LDCU.U8 UR7, c[0x0][UR4+0x990] ;  /* 0x00013200040777ac */ /* 0x001f220008000000 */
[----:B------:R-:W-:-:S04]  /*0090*/  UIADD3 UR5, UPT, UPT, UR4, 0x10, URZ ;  /* 0x0000001004057890 */ /* 0x000fc8000fffe0ff */
[----:B------:R-:W-:-:S07]  /*00a0*/  UIMAD UR4, UR4, 0x3, UR5 ;  /* 0x00000003040478a4 */ /* 0x000fce000f8e0205 */
[----:B------:R-:W0:Y:S01]  /*00b0*/  LDCU.U8 UR5, c[0x0][0xff8] ;  /* 0x0001ff00ff0577ac */ /* 0x000e220008000000 */
[----:B----4-:R-:W-:Y:S01]  /*00c0*/  VIADD R3, R3, UR7 ;  /* 0x0000000703037c36 */ /* 0x010fe20008000000 */
[----:B------:R-:W-:-:S03]  /*00d0*/  ULEA UR6, UR7, UR6, 0x3 ;  /* 0x0000000607067291 */ /* 0x000fc6000f8e18ff */
[----:B------:R-:W3:Y:S09]  /*00e0*/  LDCU UR4, c[0x0][UR4+0xac0] ;  /* 0x00015800040477ac */ /* 0x000ef20008000800 */
[----:B------:R-:W1:Y:S01]  /*00f0*/  LDCU UR8, c[0x0][UR6+0x780] ;  /* 0x0000f000060877ac */ /* 0x000e620008000800 */
[----:B---3--:R-:W-:Y:S01]  /*0100*/  IMAD R0, R9, UR4, RZ ;  /* 0x0000000409007c24 */ /* 0x008fe2000f8e02ff */
[----:B0-----:R-:W-:-:S06]  /*0110*/  UPRMT UR4, UR5, 0x8880, URZ ;  /* 0x0000888005047896 */ /* 0x001fcc00080000ff */
[----:B------:R-:W-:Y:S02]  /*0120*/  ISETP.EQ.AND P1, PT, RZ, UR4, PT ;  /* 0x00000004ff007c0c */ /* 0x000fe4000bf22270 */
[----:B-1----:R-:W-:Y:S01]  /*0130*/  IADD3 R8, PT, PT, -R0, UR8, RZ ;  /* 0x0000000800087c10 */ /* 0x002fe2000fffe1ff */
[----:B------:R-:W0:Y:S03]  /*0140*/  LDCU.64 UR8, c[0x0][0x358] ;  /* 0x00006b00ff0877ac */ /* 0x000e260008000a00 */
[----:B------:R-:W-:-:S04]  /*0150*/  VIMNMX R2, PT, PT, R8, R9, PT ;  /* 0x0000000908027248 */ /* 0x000fc80003fe0100 */
[----:B------:R-:W-:Y:S01]  /*0160*/  ISETP.GE.AND P2, PT, R2, 0x1, PT ;  /* 0x000000010200780c */ /* 0x000fe20003f46270 */
[----:B--2---:R-:W-:Y:S02]  /*0170*/  IMAD.U32 R2, RZ, RZ, UR10 ;  /* 0x0000000aff027e24 */ /* 0x004fe4000f8e00ff */
[----:B------:R-:W-:Y:S10]  /*0180*/  @!P0 BRA P1, `(.L_x_0) ;  /* 0x0000000000348947 */ /* 0x000ff40000800000 */
[----:B------:R-:W1:Y:S08]  /*0190*/  LDC.64 R4, c[0x0][0xfe0] ;  /* 0x0003f800ff047b82 */ /* 0x000e700000000a00 */
[----:B------:R-:W2:Y:S01]  /*01a0*/  LDC.64 R6, c[0x0][0xfe8] ;  /* 0x0003fa00ff067b82 */ /* 0x000ea20000000a00 */
[----:B-1----:R-:W-:-:S06]  /*01b0*/  IMAD.WIDE R4, R3, 0x4, R4 ;  /* 0x0000000403047825 */ /* 0x002fcc00078e0204 */
[----:B0-----:R-:W3:Y:S01]  /*01c0*/  LDG.E R4, desc[UR8][R4.64] ;  /* 0x0000000804047981 */ /* 0x001ee2000c1e1900 */
[----:B--2---:R-:W-:-:S06]  /*01d0*/  IMAD.WIDE R6, R3, 0x4, R6 ;  /* 0x0000000403067825 */ /* 0x004fcc00078e0206 */
[----:B------:R-:W2:Y:S01]  /*01e0*/  LDG.E R6, desc[UR8][R6.64] ;  /* 0x0000000806067981 */ /* 0x000ea2000c1e1900 */
[----:B---3--:R-:W-:Y:S02]  /*01f0*/  FSETP.NEU.FTZ.AND P1, PT, R4, RZ, PT ;  /* 0x000000ff0400720b */ /* 0x008fe40003f3d000 */
[----:B--2---:R-:W-:-:S04]  /*0200*/  FSETP.NEU.FTZ.AND P0, PT, R6, RZ, PT ;  /* 0x000000ff0600720b */ /* 0x004fc80003f1d000 */
[----:B------:R-:W-:-:S13]  /*0210*/  PLOP3.LUT P0, PT, P0, P1, PT, 0x2f, 0xf2 ;  /* 0x0000000000f2781c */ /* 0x000fda0000702577 */
[----:B------:R-:W0:Y:S01]  /*0220*/  @!P0 LDC R10, c[0x0][0xff0] ;  /* 0x0003fc00ff0a8b82 */ /* 0x000e220000000800 */
[----:B------:R-:W1:Y:S02]  /*0230*/  @!P0 MUFU.RCP R3, R6 ;  /* 0x0000000600038308 */ /* 0x000e640000001000 */
[----:B-1----:R-:W-:-:S04]  /*0240*/  @!P0 FMUL.FTZ R3, R4, R3 ;  /* 0x0000000304038220 */ /* 0x002fc80000410000 */
[----:B0-----:R-:W-:-:S07]  /*0250*/  @!P0 FMUL.FTZ R2, R3, R10 ;  /* 0x0000000a03028220 */ /* 0x001fce0000410000 */
.L_x_0:
[----:B0-----:R-:W-:Y:S05]  /*0260*/  @!P2 EXIT ;  /* 0x000000000000a94d */ /* 0x001fea0003800000 */
[----:B------:R-:W0:Y:S01]  /*0270*/  LDCU.64 UR4, c[0x0][UR6+0x380] ;  /* 0x00007000060477ac */ /* 0x000e220008000a00 */
[----:B------:R-:W1:Y:S01]  /*0280*/  S2R R3, SR_TID.X ;  /* 0x0000000000037919 */ /* 0x000e620000002100 */
[----:B------:R-:W-:Y:S02]  /*0290*/  SHF.R.S32.HI R5, RZ, 0x1f, R0 ;  /* 0x0000001fff057819 */ /* 0x000fe40000011400 */
[----:B------:R-:W-:Y:S01]  /*02a0*/  VIMNMX.U32 R4, PT, PT, R8, R9, PT ;  /* 0x0000000908047248 */ /* 0x000fe20003fe0000 */
[----:B------:R-:W2:Y:S01]  /*02b0*/  LDCU.64 UR6, c[0x0][UR6+0x580] ;  /* 0x0000b000060677ac */ /* 0x000ea20008000a00 */
[----:B------:R-:W3:Y:S01]  /*02c0*/  LDCU UR10, c[0x0][0x360] ;  /* 0x00006c00ff0a77ac */ /* 0x000ee20008000800 */
[----:B0-----:R-:W-:Y:S01]  /*02d0*/  LEA R12, P0, R0, UR4, 0x1 ;  /* 0x00000004000c7c11 */ /* 0x001fe2000f8008ff */
[----:B------:R-:W-:-:S03]  /*02e0*/  UMOV UR4, URZ ;  /* 0x000000ff00047c82 */ /* 0x000fc60008000000 */
[----:B------:R-:W-:-:S09]  /*02f0*/  LEA.HI.X R13, R0, UR5, R5, 0x1, P0 ;  /* 0x00000005000d7c11 */ /* 0x000fd200080f0c05 */
.L_x_1:
[----:B-1----:R-:W-:-:S04]  /*0300*/  VIADD R11, R3, UR4 ;  /* 0x00000004030b7c36 */ /* 0x002fc80008000000 */
[C---:B---3--:R-:W-:Y:S01]  /*0310*/  VIADD R27, R11.reuse, UR10 ;  /* 0x0000000a0b1b7c36 */ /* 0x048fe20008000000 */
[----:B------:R-:W-:-:S03]  /*0320*/  ISETP.GE.AND P2, PT, R11, R4, PT ;  /* 0x000000040b00720c */ /* 0x000fc60003f46270 */
[C---:B------:R-:W-:Y:S01]  /*0330*/  VIADD R9, R27.reuse, UR10 ;  /* 0x0000000a1b097c36 */ /* 0x040fe20008000000 */
[----:B------:R-:W-:-:S04]  /*0340*/  ISETP.GE.AND P1, PT, R27, R4, PT ;  /* 0x000000041b00720c */ /* 0x000fc80003f26270 */
[----:B------:R-:W-:-:S05]  /*0350*/  ISETP.GE.AND P0, PT, R9, R4, PT ;  /* 0x000000040900720c */ /* 0x000fca0003f06270 */
[C---:B0-----:R-:W-:Y:S01]  /*0360*/  @!P2 IADD3 R17, P3, PT, R0.reuse, R11, RZ ;  /* 0x0000000b0011a210 */ /* 0x041fe20007f7e0ff */
[----:B------:R-:W-:Y:S02]  /*0370*/  VIADD R29, R9, UR10 ;  /* 0x0000000a091d7c36 */ /* 0x000fe40008000000 */
[C-C-:B------:R-:W-:Y:S01]  /*0380*/  @!P2 IMAD.WIDE R20, R11.reuse, 0x2, R12.reuse ;  /* 0x000000020b14a825 */ /* 0x140fe200078e020c */
[----:B------:R-:W-:Y:S02]  /*0390*/  @!P1 IADD3 R22, P4, PT, R0, R27, RZ ;  /* 0x0000001b00169210 */ /* 0x000fe40007f9e0ff */
[-C--:B------:R-:W-:Y:S01]  /*03a0*/  @!P2 LEA.HI.X.SX32 R19, R11, R5.reuse, 0x1, P3 ;  /* 0x000000050b13a211 */ /* 0x080fe200018f0eff */
[----:B------:R-:W-:Y:S01]  /*03b0*/  @!P1 IMAD.WIDE R14, R27, 0x2, R12 ;  /* 0x000000021b0e9825 */ /* 0x000fe200078e020c */
[----:B--2---:R-:W-:Y:S01]  /*03c0*/  @!P2 LEA R18, P3, R17, UR6, 0x1 ;  /* 0x000000061112ac11 */ /* 0x004fe2000f8608ff */
[----:B------:R0:W2:Y:S01]  /*03d0*/  @!P2 LDG.E.U16 R28, desc[UR8][R20.64] ;  /* 0x00000008141ca981 */ /* 0x0000a2000c1e1500 */
[----:B------:R-:W-:-:S02]  /*03e0*/  @!P1 LEA.HI.X.SX32 R23, R27, R5, 0x1, P4 ;  /* 0x000000051b179211 */ /* 0x000fc400020f0eff */
[C---:B------:R-:W-:Y:S01]  /*03f0*/  @!P1 LEA R16, P4, R22.reuse, UR6, 0x1 ;  /* 0x0000000616109c11 */ /* 0x040fe2000f8808ff */
[----:B------:R1:W3:Y:S01]  /*0400*/  @!P1 LDG.E.U16 R7, desc[UR8][R14.64] ;  /* 0x000000080e079981 */ /* 0x0002e2000c1e1500 */
[----:B------:R-:W-:Y:S02]  /*0410*/  @!P2 LEA.HI.X R19, R17, UR7, R19, 0x1, P3 ;  /* 0x000000071113ac11 */ /* 0x000fe400098f0c13 */
[----:B------:R-:W-:Y:S02]  /*0420*/  ISETP.GE.AND P3, PT, R29, R4, PT ;  /* 0x000000041d00720c */ /* 0x000fe40003f66270 */
[----:B------:R-:W-:Y:S01]  /*0430*/  @!P1 LEA.HI.X R17, R22, UR7, R23, 0x1, P4 ;  /* 0x0000000716119c11 */ /* 0x000fe2000a0f0c17 */
[----:B------:R-:W4:Y:S01]  /*0440*/  @!P2 LDG.E.U16 R8, desc[UR8][R18.64] ;  /* 0x000000081208a981 */ /* 0x000f22000c1e1500 */
[----:B0-----:R-:W-:-:S03]  /*0450*/  @!P0 IADD3 R20, P4, PT, R0, R9, RZ ;  /* 0x0000000900148210 */ /* 0x001fc60007f9e0ff */
[----:B------:R0:W5:Y:S01]  /*0460*/  @!P1 LDG.E.U16 R10, desc[UR8][R16.64] ;  /* 0x00000008100a9981 */ /* 0x000162000c1e1500 */
[----:B-1----:R-:W-:Y:S02]  /*0470*/  @!P0 LEA.HI.X.SX32 R15, R9, R5, 0x1, P4 ;  /* 0x00000005090f8211 */ /* 0x002fe400020f0eff */
[----:B------:R-:W-:-:S04]  /*0480*/  @!P0 LEA R14, P4, R20, UR6, 0x1 ;  /* 0x00000006140e8c11 */ /* 0x000fc8000f8808ff */
[----:B------:R-:W-:Y:S02]  /*0490*/  @!P0 LEA.HI.X R15, R20, UR7, R15, 0x1, P4 ;  /* 0x00000007140f8c11 */ /* 0x000fe4000a0f0c0f */
[----:B------:R-:W-:Y:S01]  /*04a0*/  @!P3 IADD3 R21, P4, PT, R0, R29, RZ ;  /* 0x0000001d0015b210 */ /* 0x000fe20007f9e0ff */
[C-C-:B------:R-:W-:Y:S02]  /*04b0*/  @!P3 IMAD.WIDE R22, R29.reuse, 0x2, R12.reuse ;  /* 0x000000021d16b825 */ /* 0x140fe400078e020c */
[----:B------:R1:W5:Y:S01]  /*04c0*/  @!P0 LDG.E.U16 R24, desc[UR8][R14.64] ;  /* 0x000000080e188981 */ /* 0x000362000c1e1500 */
[----:B0-----:R-:W-:Y:S02]  /*04d0*/  @!P3 LEA.HI.X.SX32 R16, R29, R5, 0x1, P4 ;  /* 0x000000051d10b211 */ /* 0x001fe400020f0eff */
[----:B------:R-:W-:Y:S01]  /*04e0*/  @!P3 LEA R20, P4, R21, UR6, 0x1 ;  /* 0x000000061514bc11 */ /* 0x000fe2000f8808ff */
[----:B------:R-:W-:Y:S01]  /*04f0*/  @!P0 IMAD.WIDE R18, R9, 0x2, R12 ;  /* 0x0000000209128825 */ /* 0x000fe200078e020c */
[----:B------:R-:W5:Y:S02]  /*0500*/  @!P3 LDG.E.U16 R6, desc[UR8][R22.64] ;  /* 0x000000081606b981 */ /* 0x000f64000c1e1500 */
[----:B------:R-:W-:-:S02]  /*0510*/  @!P3 LEA.HI.X R21, R21, UR7, R16, 0x1, P4 ;  /* 0x000000071515bc11 */ /* 0x000fc4000a0f0c10 */
[----:B------:R-:W5:Y:S04]  /*0520*/  @!P0 LDG.E.U16 R26, desc[UR8][R18.64] ;  /* 0x00000008121a8981 */ /* 0x000f68000c1e1500 */
[----:B------:R0:W5:Y:S01]  /*0530*/  @!P3 LDG.E.U16 R25, desc[UR8][R20.64] ;  /* 0x000000081419b981 */ /* 0x000162000c1e1500 */
[----:B-1----:R-:W-:Y:S01]  /*0540*/  @!P2 IMAD.WIDE R14, R11, 0x2, R12 ;  /* 0x000000020b0ea825 */ /* 0x002fe200078e020c */
[----:B------:R-:W-:-:S03]  /*0550*/  ULEA UR4, UR10, UR4, 0x2 ;  /* 0x000000040a047291 */ /* 0x000fc6000f8e10ff */
[----:B0-----:R-:W-:-:S04]  /*0560*/  @!P3 IMAD.WIDE R20, R29, 0x2, R12 ;  /* 0x000000021d14b825 */ /* 0x001fc800078e020c */
[----:B--2---:R-:W-:Y:S02]  /*0570*/  HADD2.F32 R28, -RZ, R28.H0_H0 ;  /* 0x2000001cff1c7230 */ /* 0x004fe40000004100 */
[----:B---3--:R-:W-:Y:S02]  /*0580*/  HADD2.F32 R18, -RZ, R7.H0_H0 ;  /* 0x20000007ff127230 */ /* 0x008fe40000004100 */
[----:B----4-:R-:W-:Y:S02]  /*0590*/  HADD2.F32 R7, -RZ, R8.H0_H0 ;  /* 0x20000008ff077230 */ /* 0x010fe40000004100 */
[----:B-----5:R-:W-:-:S03]  /*05a0*/  HADD2.F32 R17, -RZ, R10.H0_H0 ;  /* 0x2000000aff117230 */ /* 0x020fc60000004100 */
[-C--:B------:R-:W-:Y:S02]  /*05b0*/  FFMA.FTZ R7, R7, -R2.reuse, R28 ;  /* 0x8000000207077223 */ /* 0x080fe4000001001c */
[----:B------:R-:W-:Y:S01]  /*05c0*/  FFMA.FTZ R18, R17, -R2, R18 ;  /* 0x8000000211127223 */ /* 0x000fe20000010012 */
[----:B------:R-:W-:Y:S02]  /*05d0*/  HADD2.F32 R19, -RZ, R24.H0_H0 ;  /* 0x20000018ff137230 */ /* 0x000fe40000004100 */
[----:B------:R-:W-:Y:S02]  /*05e0*/  HADD2.F32 R16, -RZ, R6.H0_H0 ;  /* 0x20000006ff107230 */ /* 0x000fe40000004100 */
[----:B------:R-:W-:Y:S02]  /*05f0*/  HADD2.F32 R26, -RZ, R26.H0_H0 ;  /* 0x2000001aff1a7230 */ /* 0x000fe40000004100 */
[----:B------:R-:W-:-:S03]  /*0600*/  HADD2.F32 R6, -RZ, R25.H0_H0 ;  /* 0x20000019ff067230 */ /* 0x000fc60000004100 */
[-C--:B------:R-:W-:Y:S01]  /*0610*/  FFMA.FTZ R19, R19, -R2.reuse, R26 ;  /* 0x8000000213137223 */ /* 0x080fe2000001001a */
[----:B------:R-:W-:Y:S01]  /*0620*/  F2FP.F16.F32.PACK_AB R7, R18, R7 ;  /* 0x000000071207723e */ /* 0x000fe200000000ff */
[----:B------:R-:W-:-:S03]  /*0630*/  FFMA.FTZ R6, R6, -R2, R16 ;  /* 0x8000000206067223 */ /* 0x000fc60000010010 */
[----:B------:R-:W-:Y:S01]  /*0640*/  PRMT R28, R7, 0x7610, R28 ;  /* 0x00007610071c7816 */ /* 0x000fe2000000001c */
[----:B------:R-:W-:Y:S01]  /*0650*/  @!P1 IMAD.WIDE R16, R27, 0x2, R12 ;  /* 0x000000021b109825 */ /* 0x000fe200078e020c */
[----:B------:R-:W-:-:S03]  /*0660*/  F2FP.F16.F32.PACK_AB R6, R6, R19 ;  /* 0x000000130606723e */ /* 0x000fc600000000ff */
[----:B------:R-:W-:Y:S01]  /*0670*/  @!P0 IMAD.WIDE R18, R9, 0x2, R12 ;  /* 0x0000000209128825 */ /* 0x000fe200078e020c */
[----:B------:R-:W-:Y:S02]  /*0680*/  PRMT R7, R7, 0x7632, R7 ;  /* 0x0000763207077816 */ /* 0x000fe40000000007 */
[----:B------:R-:W-:Y:S01]  /*0690*/  PRMT R26, R6, 0x7610, R26 ;  /* 0x00007610061a7816 */ /* 0x000fe2000000001a */
[----:B------:R0:W-:Y:S04]  /*06a0*/  @!P2 STG.E.U16 desc[UR8][R14.64], R28 ;  /* 0x0000001c0e00a986 */ /* 0x0001e8000c101508 */
[----:B------:R0:W-:Y:S04]  /*06b0*/  @!P1 STG.E.U16 desc[UR8][R16.64], R7 ;  /* 0x0000000710009986 */ /* 0x0001e8000c101508 */
[----:B------:R0:W-:Y:S01]  /*06c0*/  @!P0 STG.E.U16 desc[UR8][R18.64], R26 ;  /* 0x0000001a12008986 */ /* 0x0001e2000c101508 */
[----:B------:R-:W-:-:S02]  /*06d0*/  ISETP.LE.AND P0, PT, R4, UR4, PT ;  /* 0x0000000404007c0c */ /* 0x000fc4000bf03270 */
[----:B------:R-:W-:-:S05]  /*06e0*/  PRMT R6, R6, 0x7632, R6 ;  /* 0x0000763206067816 */ /* 0x000fca0000000006 */
[----:B------:R0:W-:Y:S06]  /*06f0*/  @!P3 STG.E.U16 desc[UR8][R20.64], R6 ;  /* 0x000000061400b986 */ /* 0x0001ec000c101508 */
[----:B------:R-:W-:Y:S05]  /*0700*/  @!P0 BRA `(.L_x_1) ;  /* 0xfffffff800fc8947 */ /* 0x000fea000383ffff */
[----:B------:R-:W-:Y:S05]  /*0710*/  EXIT ;  /* 0x000000000000794d */ /* 0x000fea0003800000 */
.L_x_2:
[----:B------:R-:W-:-:S00]  /*0720*/  BRA `(.L_x_2) ;  /* 0xfffffffc00fc7947 */ /* 0x000fc0000383ffff */
[----:B------:R-:W-:-:S00]  /*0730*/  NOP ;  /* 0x0000000000007918 */ /* 0x000fc00000000000 */
        /* <DEDUP_REMOVED lines=12> */
.L_x_12:


//--------------------- .text._Z25multi_tensor_apply_kernelI18TensorListMetadataILi2EE17LAMBStage2FunctorIN3c104HalfEfEJPfS6_ffbEEvlPViT_T0_DpT1_ --------------------------
	.section	.text._Z25multi_tensor_apply_kernelI18TensorListMetadataILi2EE17LAMBStage2FunctorIN3c104HalfEfEJPfS6_ffbEEvlPViT_T0_DpT1_,"ax",@progbits
	.align	128
        .global         _Z25multi_tensor_apply_kernelI18TensorListMetadataILi2EE17LAMBStage2FunctorIN3c104HalfEfEJPfS6_ffbEEvlPViT_T0_DpT1_
        .type           _Z25multi_tensor_apply_kernelI18TensorListMetadataILi2EE17LAMBStage2FunctorIN3c104HalfEfEJPfS6_ffbEEvlPViT_T0_DpT1_,@function
        .size           _Z25multi_tensor_apply_kernelI18TensorListMetadataILi2EE17LAMBStage2FunctorIN3c104HalfEfEJPfS6_ffbEEvlPViT_T0_DpT1_,(.L_x_13 - _Z25multi_tensor_apply_kernelI18TensorListMetadataILi2EE17LAMBStage2FunctorIN3c104HalfEfEJPfS6_ffbEEvlPViT_T0_DpT1_)
        .other          _Z25multi_tensor_apply_kernelI18TensorListMetadataILi2EE17LAMBStage2FunctorIN3c104HalfEfEJPfS6_ffbEEvlPViT_T0_DpT1_,@"STO_CUDA_ENTRY STV_DEFAULT"
_Z25multi_tensor_apply_kernelI18TensorListMetadataILi2EE17LAMBStage2FunctorIN3c104HalfEfEJPfS6_ffbEEvlPViT_T0_DpT1_:
.text._Z25multi_tensor_apply_kernelI18TensorListMetadataILi2EE17LAMBStage2FunctorIN3c104HalfEfEJPfS6_ffbEEvlPViT_T0_DpT1_:
        /* <DEDUP_REMOVED lines=9> */
[----:B--2---:R-:W-:Y:S01]  /*0090*/  IMAD.U32 R3, RZ, RZ, UR10 ;  /* 0x0000000aff037e24 */ /* 0x004fe2000f8e00ff */
        /* <DEDUP_REMOVED lines=13> */
[----:B------:R-:W-:-:S03]  /*0170*/  ISETP.GE.AND P2, PT, R0, 0x1, PT ;  /* 0x000000010000780c */ /* 0x000fc60003f46270 */
        /* <DEDUP_REMOVED lines=14> */
.L_x_3:
        /* <DEDUP_REMOVED lines=10> */
.L_x_4:
[----:B-1----:R-:W-:-:S04]  /*0300*/  VIADD R27, R4, UR4 ;  /* 0x00000004041b7c36 */ /* 0x002fc80008000000 */
[C---:B---3--:R-:W-:Y:S01]  /*0310*/  VIADD R29, R27.reuse, UR10 ;  /* 0x0000000a1b1d7c36 */ /* 0x048fe20008000000 */
[----:B------:R-:W-:-:S03]  /*0320*/  ISETP.GE.AND P2, PT, R27, R6, PT ;  /* 0x000000061b00720c */ /* 0x000fc60003f46270 */
[C---:B0-----:R-:W-:Y:S01]  /*0330*/  VIADD R25, R29.reuse, UR10 ;  /* 0x0000000a1d197c36 */ /* 0x041fe20008000000 */
[----:B------:R-:W-:-:S03]  /*0340*/  ISETP.GE.AND P1, PT, R29, R6, PT ;  /* 0x000000061d00720c */ /* 0x000fc60003f26270 */
[C---:B------:R-:W-:Y:S01]  /*0350*/  VIADD R24, R25.reuse, UR10 ;  /* 0x0000000a19187c36 */ /* 0x040fe20008000000 */
[----:B------:R-:W-:-:S05]  /*0360*/  ISETP.GE.AND P0, PT, R25, R6, PT ;  /* 0x000000061900720c */ /* 0x000fca0003f06270 */
[----:B------:R-:W-:-:S04]  /*0370*/  @!P2 IADD3 R14, P3, PT, R2, R27, RZ ;  /* 0x0000001b020ea210 */ /* 0x000fc80007f7e0ff */
[----:B------:R-:W-:Y:S02]  /*0380*/  @!P2 LEA.HI.X.SX32 R17, R27, R5, 0x1, P3 ;  /* 0x000000051b11a211 */ /* 0x000fe400018f0eff */
[----:B--2---:R-:W-:Y:S02]  /*0390*/  @!P2 LEA R16, P3, R14, UR6, 0x2 ;  /* 0x000000060e10ac11 */ /* 0x004fe4000f8610ff */
[----:B------:R-:W-:Y:S02]  /*03a0*/  @!P1 IADD3 R15, P4, PT, R2, R29, RZ ;  /* 0x0000001d020f9210 */ /* 0x000fe40007f9e0ff */
[----:B------:R-:W-:Y:S02]  /*03b0*/  @!P2 LEA.HI.X R17, R14, UR7, R17, 0x2, P3 ;  /* 0x000000070e11ac11 */ /* 0x000fe400098f1411 */
[----:B------:R-:W-:Y:S02]  /*03c0*/  ISETP.GE.AND P3, PT, R24, R6, PT ;  /* 0x000000061800720c */ /* 0x000fe40003f66270 */
[----:B------:R-:W-:Y:S01]  /*03d0*/  @!P1 LEA.HI.X.SX32 R20, R29, R5, 0x1, P4 ;  /* 0x000000051d149211 */ /* 0x000fe200020f0eff */
[----:B------:R0:W2:Y:S01]  /*03e0*/  @!P2 LDG.E R0, desc[UR8][R16.64] ;  /* 0x000000081000a981 */ /* 0x0000a2000c1e1900 */
[----:B------:R-:W-:-:S02]  /*03f0*/  @!P1 LEA R14, P4, R15, UR6, 0x2 ;  /* 0x000000060f0e9c11 */ /* 0x000fc4000f8810ff */
[----:B------:R-:W-:Y:S02]  /*0400*/  @!P0 IADD3 R18, P5, PT, R2, R25, RZ ;  /* 0x0000001902128210 */ /* 0x000fe40007fbe0ff */
[----:B------:R-:W-:Y:S02]  /*0410*/  @!P1 LEA.HI.X R15, R15, UR7, R20, 0x2, P4 ;  /* 0x000000070f0f9c11 */ /* 0x000fe4000a0f1414 */
[----:B------:R-:W-:Y:S02]  /*0420*/  @!P0 LEA.HI.X.SX32 R21, R25, R5, 0x1, P5 ;  /* 0x0000000519158211 */ /* 0x000fe400028f0eff */
[----:B------:R-:W-:Y:S01]  /*0430*/  @!P0 LEA R20, P4, R18, UR6, 0x2 ;  /* 0x0000000612148c11 */ /* 0x000fe2000f8810ff */
[----:B------:R1:W2:Y:S01]  /*0440*/  @!P1 LDG.E R7, desc[UR8][R14.64] ;  /* 0x000000080e079981 */ /* 0x0002a2000c1e1900 */
[----:B------:R-:W-:Y:S02]  /*0450*/  @!P3 IADD3 R19, P5, PT, R2, R24, RZ ;  /* 0x000000180213b210 */ /* 0x000fe40007fbe0ff */
[----:B------:R-:W-:-:S02]  /*0460*/  @!P0 LEA.HI.X R21, R18, UR7, R21, 0x2, P4 ;  /* 0x0000000712158c11 */ /* 0x000fc4000a0f1415 */
[----:B------:R-:W-:Y:S02]  /*0470*/  @!P3 LEA.HI.X.SX32 R18, R24, R5, 0x1, P5 ;  /* 0x000000051812b211 */ /* 0x000fe400028f0eff */
[C---:B------:R-:W-:Y:S01]  /*0480*/  @!P3 LEA R22, P4, R19.reuse, UR6, 0x2 ;  /* 0x000000061316bc11 */ /* 0x040fe2000f8810ff */
[----:B------:R-:W3:Y:S03]  /*0490*/  @!P0 LDG.E R8, desc[UR8][R20.64] ;  /* 0x0000000814088981 */ /* 0x000ee6000c1e1900 */
[----:B------:R-:W-:Y:S01]  /*04a0*/  @!P3 LEA.HI.X R23, R19, UR7, R18, 0x2, P4 ;  /* 0x000000071317bc11 */ /* 0x000fe2000a0f1412 */
[----:B------:R-:W-:-:S04]  /*04b0*/  @!P2 IMAD.WIDE R18, R27, 0x2, R12 ;  /* 0x000000021b12a825 */ /* 0x000fc800078e020c */
[----:B------:R-:W3:Y:S01]  /*04c0*/  @!P3 LDG.E R9, desc[UR8][R22.64] ;  /* 0x000000081609b981 */ /* 0x000ee2000c1e1900 */
[----:B0-----:R-:W-:-:S03]  /*04d0*/  @!P0 IMAD.WIDE R16, R25, 0x2, R12 ;  /* 0x0000000219108825 */ /* 0x001fc600078e020c */
[----:B------:R0:W4:Y:S01]  /*04e0*/  @!P2 LDG.E.U16 R28, desc[UR8][R18.64] ;  /* 0x00000008121ca981 */ /* 0x000122000c1e1500 */
[----:B-1----:R-:W-:-:S03]  /*04f0*/  @!P1 IMAD.WIDE R14, R29, 0x2, R12 ;  /* 0x000000021d0e9825 */ /* 0x002fc600078e020c */
[----:B------:R-:W5:Y:S04]  /*0500*/  @!P0 LDG.E.U16 R26, desc[UR8][R16.64] ;  /* 0x00000008101a8981 */ /* 0x000f68000c1e1500 */
[----:B------:R-:W5:Y:S01]  /*0510*/  @!P1 LDG.E.U16 R10, desc[UR8][R14.64] ;  /* 0x000000080e0a9981 */ /* 0x000f62000c1e1500 */
[----:B0-----:R-:W-:-:S05]  /*0520*/  @!P3 IMAD.WIDE R18, R24, 0x2, R12 ;  /* 0x000000021812b825 */ /* 0x001fca00078e020c */
[----:B------:R0:W5:Y:S01]  /*0530*/  @!P3 LDG.E.U16 R11, desc[UR8][R18.64] ;  /* 0x00000008120bb981 */ /* 0x000162000c1e1500 */
[----:B------:R-:W-:Y:S01]  /*0540*/  ULEA UR4, UR10, UR4, 0x2 ;  /* 0x000000040a047291 */ /* 0x000fe2000f8e10ff */
[----:B0-----:R-:W-:-:S04]  /*0550*/  @!P0 IMAD.WIDE R18, R25, 0x2, R12 ;  /* 0x0000000219128825 */ /* 0x001fc800078e020c */
[----:B------:R-:W-:Y:S01]  /*0560*/  @!P3 IMAD.WIDE R24, R24, 0x2, R12 ;  /* 0x000000021818b825 */ /* 0x000fe200078e020c */
[----:B--2---:R-:W-:-:S05]  /*0570*/  F2FP.F16.F32.PACK_AB R15, R7, R0 ;  /* 0x00000000070f723e */ /* 0x004fca00000000ff */
[--C-:B------:R-:W-:Y:S02]  /*0580*/  HADD2.F32 R21, -RZ, R15.reuse.H0_H0 ;  /* 0x2000000fff157230 */ /* 0x100fe40000004100 */
[----:B------:R-:W-:Y:S01]  /*0590*/  HADD2.F32 R23, -RZ, R15.H1_H1 ;  /* 0x3000000fff177230 */ /* 0x000fe20000004100 */
[----:B---3--:R-:W-:Y:S01]  /*05a0*/  F2FP.F16.F32.PACK_AB R17, R9, R8 ;  /* 0x000000080911723e */ /* 0x008fe200000000ff */
[----:B----4-:R-:W-:-:S04]  /*05b0*/  HADD2.F32 R28, -RZ, R28.H0_H0 ;  /* 0x2000001cff1c7230 */ /* 0x010fc80000004100 */
[--C-:B------:R-:W-:Y:S02]  /*05c0*/  HADD2.F32 R22, -RZ, R17.reuse.H0_H0 ;  /* 0x20000011ff167230 */ /* 0x100fe40000004100 */
[----:B------:R-:W-:Y:S02]  /*05d0*/  HADD2.F32 R20, -RZ, R17.H1_H1 ;  /* 0x30000011ff147230 */ /* 0x000fe40000004100 */
[----:B-----5:R-:W-:Y:S02]  /*05e0*/  HADD2.F32 R15, -RZ, R26.H0_H0 ;  /* 0x2000001aff0f7230 */ /* 0x020fe40000004100 */
[----:B------:R-:W-:Y:S02]  /*05f0*/  HADD2.F32 R10, -RZ, R10.H0_H0 ;  /* 0x2000000aff0a7230 */ /* 0x000fe40000004100 */
[-C--:B------:R-:W-:Y:S01]  /*0600*/  FFMA.FTZ R21, R21, -R3.reuse, R28 ;  /* 0x8000000315157223 */ /* 0x080fe2000001001c */
[----:B------:R-:W-:Y:S02]  /*0610*/  HADD2.F32 R11, -RZ, R11.H0_H0 ;  /* 0x2000000bff0b7230 */ /* 0x000fe40000004100 */
[-C--:B------:R-:W-:Y:S01]  /*0620*/  FFMA.FTZ R15, R22, -R3.reuse, R15 ;  /* 0x80000003160f7223 */ /* 0x080fe2000001000f */
[----:B------:R-:W-:-:S02]  /*0630*/  FFMA.FTZ R10, R23, -R3, R10 ;  /* 0x80000003170a7223 */ /* 0x000fc4000001000a */
[----:B------:R-:W-:-:S03]  /*0640*/  FFMA.FTZ R20, R20, -R3, R11 ;  /* 0x8000000314147223 */ /* 0x000fc6000001000b */
[----:B------:R-:W-:Y:S02]  /*0650*/  F2FP.F16.F32.PACK_AB R10, R10, R21 ;  /* 0x000000150a0a723e */ /* 0x000fe400000000ff */
[----:B------:R-:W-:Y:S01]  /*0660*/  F2FP.F16.F32.PACK_AB R15, R20, R15 ;  /* 0x0000000f140f723e */ /* 0x000fe200000000ff */
[----:B------:R-:W-:Y:S01]  /*0670*/  @!P1 IMAD.WIDE R16, R29, 0x2, R12 ;  /* 0x000000021d109825 */ /* 0x000fe200078e020c */
[C---:B------:R-:W-:Y:S02]  /*0680*/  PRMT R28, R10.reuse, 0x7610, R28 ;  /* 0x000076100a1c7816 */ /* 0x040fe4000000001c */
[C---:B------:R-:W-:Y:S02]  /*0690*/  PRMT R26, R15.reuse, 0x7610, R26 ;  /* 0x000076100f1a7816 */ /* 0x040fe4000000001a */
[----:B------:R-:W-:Y:S01]  /*06a0*/  PRMT R11, R15, 0x7632, R11 ;  /* 0x000076320f0b7816 */ /* 0x000fe2000000000b */
[----:B------:R-:W-:Y:S01]  /*06b0*/  @!P2 IMAD.WIDE R14, R27, 0x2, R12 ;  /* 0x000000021b0ea825 */ /* 0x000fe200078e020c */
[----:B------:R-:W-:-:S04]  /*06c0*/  PRMT R10, R10, 0x7632, R10 ;  /* 0x000076320a0a7816 */ /* 0x000fc8000000000a */
[----:B------:R0:W-:Y:S04]  /*06d0*/  @!P2 STG.E.U16 desc[UR8][R14.64], R28 ;  /* 0x0000001c0e00a986 */ /* 0x0001e8000c101508 */
[----:B------:R0:W-:Y:S04]  /*06e0*/  @!P1 STG.E.U16 desc[UR8][R16.64], R10 ;  /* 0x0000000a10009986 */ /* 0x0001e8000c101508 */
[----:B------:R0:W-:Y:S01]  /*06f0*/  @!P0 STG.E.U16 desc[UR8][R18.64], R26 ;  /* 0x0000001a12008986 */ /* 0x0001e2000c101508 */
[----:B------:R-:W-:-:S03]  /*0700*/  ISETP.LE.AND P0, PT, R6, UR4, PT ;  /* 0x0000000406007c0c */ /* 0x000fc6000bf03270 */
[----:B------:R0:W-:Y:S10]  /*0710*/  @!P3 STG.E.U16 desc[UR8][R24.64], R11 ;  /* 0x0000000b1800b986 */ /* 0x0001f4000c101508 */
[----:B------:R-:W-:Y:S05]  /*0720*/  @!P0 BRA `(.L_x_4) ;  /* 0xfffffff800f48947 */ /* 0x000fea000383ffff */
[----:B------:R-:W-:Y:S05]  /*0730*/  EXIT ;  /* 0x000000000000794d */ /* 0x000fea0003800000 */
.L_x_5:
        /* <DEDUP_REMOVED lines=12> */
.L_x_13:


//--------------------- .text._Z25multi_tensor_apply_kernelI18TensorListMetadataILi2EE17LAMBStage2FunctorIfN3c104HalfEEJPfS6_ffbEEvlPViT_T0_DpT1_ --------------------------
	.section	.text._Z25multi_tensor_apply_kernelI18TensorListMetadataILi2EE17LAMBStage2FunctorIfN3c104HalfEEJPfS6_ffbEEvlPViT_T0_DpT1_,"ax",@progbits
	.align	128
        .global         _Z25multi_tensor_apply_kernelI18TensorListMetadataILi2EE17LAMBStage2FunctorIfN3c104HalfEEJPfS6_ffbEEvlPViT_T0_DpT1_
        .type           _Z25multi_tensor_apply_kernelI18TensorListMetadataILi2EE17LAMBStage2FunctorIfN3c104HalfEEJPfS6_ffbEEvlPViT_T0_DpT1_,@function
        .size           _Z25multi_tensor_apply_kernelI18TensorListMetadataILi2EE17LAMBStage2FunctorIfN3c104HalfEEJPfS6_ffbEEvlPViT_T0_DpT1_,(.L_x_14 - _Z25multi_tensor_apply_kernelI18TensorListMetadataILi2EE17LAMBStage2FunctorIfN3c104HalfEEJPfS6_ffbEEvlPViT_T0_DpT1_)
        .other          _Z25multi_tensor_apply_kernelI18TensorListMetadataILi2EE17LAMBStage2FunctorIfN3c104HalfEEJPfS6_ffbEEvlPViT_T0_DpT1_,@"STO_CUDA_ENTRY STV_DEFAULT"
_Z25multi_tensor_apply_kernelI18TensorListMetadataILi2EE17LAMBStage2FunctorIfN3c104HalfEEJPfS6_ffbEEvlPViT_T0_DpT1_:
.text._Z25multi_tensor_apply_kernelI18TensorListMetadataILi2EE17LAMBStage2FunctorIfN3c104HalfEEJPfS6_ffbEEvlPViT_T0_DpT1_:
        /* <DEDUP_REMOVED lines=38> */
.L_x_6:
        /* <DEDUP_REMOVED lines=10> */
.L_x_7:
[----:B01----:R-:W-:-:S04]  /*0300*/  VIADD R27, R3, UR4 ;  /* 0x00000004031b7c36 */ /* 0x003fc80008000000 */
[C---:B---3--:R-:W-:Y:S01]  /*0310*/  VIADD R29, R27.reuse, UR10 ;  /* 0x0000000a1b1d7c36 */ /* 0x048fe20008000000 */
[----:B------:R-:W-:-:S03]  /*0320*/  ISETP.GE.AND P2, PT, R27, R4, PT ;  /* 0x000000041b00720c */ /* 0x000fc60003f46270 */
[C---:B------:R-:W-:Y:S01]  /*0330*/  VIADD R26, R29.reuse, UR10 ;  /* 0x0000000a1d1a7c36 */ /* 0x040fe20008000000 */
        /* <DEDUP_REMOVED lines=10> */
[----:B------:R-:W2:Y:S01]  /*03e0*/  @!P2 LDG.E.U16 R6, desc[UR8][R18.64] ;  /* 0x000000081206a981 */ /* 0x000ea2000c1e1500 */
[----:B------:R-:W-:-:S02]  /*03f0*/  @!P1 LEA R16, P4, R15, UR6, 0x1 ;  /* 0x000000060f109c11 */ /* 0x000fc4000f8808ff */
[----:B------:R-:W-:Y:S02]  /*0400*/  @!P0 IADD3 R14, P5, PT, R0, R26, RZ ;  /* 0x0000001a000e8210 */ /* 0x000fe40007fbe0ff */
[----:B------:R-:W-:Y:S02]  /*0410*/  @!P1 LEA.HI.X R17, R15, UR7, R20, 0x1, P4 ;  /* 0x000000070f119c11 */ /* 0x000fe4000a0f0c14 */
[----:B------:R-:W-:Y:S02]  /*0420*/  @!P0 LEA.HI.X.SX32 R15, R26, R5, 0x1, P5 ;  /* 0x000000051a0f8211 */ /* 0x000fe400028f0eff */
[----:B------:R-:W-:Y:S01]  /*0430*/  @!P0 LEA R20, P4, R14, UR6, 0x1 ;  /* 0x000000060e148c11 */ /* 0x000fe2000f8808ff */
[----:B------:R0:W3:Y:S01]  /*0440*/  @!P1 LDG.E.U16 R7, desc[UR8][R16.64] ;  /* 0x0000000810079981 */ /* 0x0000e2000c1e1500 */
[----:B------:R-:W-:Y:S02]  /*0450*/  @!P3 IADD3 R23, P5, PT, R0, R24, RZ ;  /* 0x000000180017b210 */ /* 0x000fe40007fbe0ff */
[----:B------:R-:W-:Y:S01]  /*0460*/  @!P0 LEA.HI.X R21, R14, UR7, R15, 0x1, P4 ;  /* 0x000000070e158c11 */ /* 0x000fe2000a0f0c0f */
[----:B------:R-:W-:Y:S01]  /*0470*/  @!P2 IMAD.WIDE R14, R27, 0x4, R12 ;  /* 0x000000041b0ea825 */ /* 0x000fe200078e020c */
[----:B------:R-:W-:-:S03]  /*0480*/  @!P3 LEA R22, P4, R23, UR6, 0x1 ;  /* 0x000000061716bc11 */ /* 0x000fc6000f8808ff */
[----:B------:R-:W4:Y:S01]  /*0490*/  @!P0 LDG.E.U16 R8, desc[UR8][R20.64] ;  /* 0x0000000814088981 */ /* 0x000f22000c1e1500 */
[----:B0-----:R-:W-:-:S03]  /*04a0*/  @!P3 LEA.HI.X.SX32 R16, R24, R5, 0x1, P5 ;  /* 0x000000051810b211 */ /* 0x001fc600028f0eff */
[----:B------:R0:W5:Y:S01]  /*04b0*/  @!P2 LDG.E R28, desc[UR8][R14.64] ;  /* 0x000000080e1ca981 */ /* 0x000162000c1e1900 */
[----:B------:R-:W-:Y:S01]  /*04c0*/  @!P3 LEA.HI.X R23, R23, UR7, R16, 0x1, P4 ;  /* 0x000000071717bc11 */ /* 0x000fe2000a0f0c10 */
[----:B------:R-:W-:-:S04]  /*04d0*/  @!P0 IMAD.WIDE R16, R26, 0x4, R12 ;  /* 0x000000041a108825 */ /* 0x000fc800078e020c */
[----:B------:R-:W5:Y:S01]  /*04e0*/  @!P3 LDG.E.U16 R10, desc[UR8][R22.64] ;  /* 0x00000008160ab981 */ /* 0x000f62000c1e1500 */
[----:B0-----:R-:W-:-:S03]  /*04f0*/  @!P1 IMAD.WIDE R14, R29, 0x4, R12 ;  /* 0x000000041d0e9825 */ /* 0x001fc600078e020c */
[----:B------:R-:W5:Y:S04]  /*0500*/  @!P0 LDG.E R11, desc[UR8][R16.64] ;  /* 0x00000008100b8981 */ /* 0x000f68000c1e1900 */
[----:B------:R-:W5:Y:S01]  /*0510*/  @!P1 LDG.E R9, desc[UR8][R14.64] ;  /* 0x000000080e099981 */ /* 0x000f62000c1e1900 */
[----:B------:R-:W-:-:S05]  /*0520*/  @!P3 IMAD.WIDE R18, R24, 0x4, R12 ;  /* 0x000000041812b825 */ /* 0x000fca00078e020c */
[----:B------:R0:W5:Y:S01]  /*0530*/  @!P3 LDG.E R25, desc[UR8][R18.64] ;  /* 0x000000081219b981 */ /* 0x000162000c1e1900 */
[----:B------:R-:W-:Y:S01]  /*0540*/  ULEA UR4, UR10, UR4, 0x2 ;  /* 0x000000040a047291 */ /* 0x000fe2000f8e10ff */
[----:B0-----:R-:W-:-:S04]  /*0550*/  @!P3 IMAD.WIDE R18, R24, 0x4, R12 ;  /* 0x000000041812b825 */ /* 0x001fc800078e020c */
[----:B--2---:R-:W-:Y:S02]  /*0560*/  HADD2.F32 R17, -RZ, R6.H0_H0 ;  /* 0x20000006ff117230 */ /* 0x004fe40000004100 */
[----:B---3--:R-:W-:Y:S02]  /*0570*/  HADD2.F32 R16, -RZ, R7.H0_H0 ;  /* 0x20000007ff107230 */ /* 0x008fe40000004100 */
[----:B----4-:R-:W-:Y:S02]  /*0580*/  HADD2.F32 R14, -RZ, R8.H0_H0 ;  /* 0x20000008ff0e7230 */ /* 0x010fe40000004100 */
[----:B-----5:R-:W-:-:S03]  /*0590*/  FFMA.FTZ R28, R17, -R2, R28 ;  /* 0x80000002111c7223 */ /* 0x020fc6000001001c */
[----:B------:R-:W-:Y:S01]  /*05a0*/  FFMA.FTZ R11, R14, -R2, R11 ;  /* 0x800000020e0b7223 */ /* 0x000fe2000001000b */
[----:B------:R-:W-:-:S04]  /*05b0*/  @!P2 IMAD.WIDE R14, R27, 0x4, R12 ;  /* 0x000000041b0ea825 */ /* 0x000fc800078e020c */
[----:B------:R-:W-:Y:S01]  /*05c0*/  FFMA.FTZ R9, R16, -R2, R9 ;  /* 0x8000000210097223 */ /* 0x000fe20000010009 */
[--C-:B------:R-:W-:Y:S01]  /*05d0*/  @!P1 IMAD.WIDE R16, R29, 0x4, R12.reuse ;  /* 0x000000041d109825 */ /* 0x100fe200078e020c */
[----:B------:R0:W-:Y:S03]  /*05e0*/  @!P2 STG.E desc[UR8][R14.64], R28 ;  /* 0x0000001c0e00a986 */ /* 0x0001e6000c101908 */
[----:B------:R-:W-:Y:S01]  /*05f0*/  @!P0 IMAD.WIDE R26, R26, 0x4, R12 ;  /* 0x000000041a1a8825 */ /* 0x000fe200078e020c */
[----:B------:R0:W-:Y:S04]  /*0600*/  @!P1 STG.E desc[UR8][R16.64], R9 ;  /* 0x0000000910009986 */ /* 0x0001e8000c101908 */
[----:B------:R0:W-:Y:S01]  /*0610*/  @!P0 STG.E desc[UR8][R26.64], R11 ;  /* 0x0000000b1a008986 */ /* 0x0001e2000c101908 */
[----:B------:R-:W-:Y:S01]  /*0620*/  ISETP.LE.AND P0, PT, R4, UR4, PT ;  /* 0x0000000404007c0c */ /* 0x000fe2000bf03270 */
[----:B------:R-:W-:-:S05]  /*0630*/  HADD2.F32 R20, -RZ, R10.H0_H0 ;  /* 0x2000000aff147230 */ /* 0x000fca0000004100 */
[----:B------:R-:W-:-:S05]  /*0640*/  FFMA.FTZ R25, R20, -R2, R25 ;  /* 0x8000000214197223 */ /* 0x000fca0000010019 */
[----:B------:R0:W-:Y:S02]  /*0650*/  @!P3 STG.E desc[UR8][R18.64], R25 ;  /* 0x000000191200b986 */ /* 0x0001e4000c101908 */
[----:B------:R-:W-:Y:S05]  /*0660*/  @!P0 BRA `(.L_x_7) ;  /* 0xfffffffc00248947 */ /* 0x000fea000383ffff */
[----:B------:R-:W-:Y:S05]  /*0670*/  EXIT ;  /* 0x000000000000794d */ /* 0x000fea0003800000 */
.L_x_8:
        /* <DEDUP_REMOVED lines=16> */
.L_x_14:


//--------------------- .text._Z25multi_tensor_apply_kernelI18TensorListMetadataILi2EE17LAMBStage2FunctorIffEJPfS4_ffbEEvlPViT_T0_DpT1_ --------------------------
	.section	.text._Z25multi_tensor_apply_kernelI18TensorListMetadataILi2EE17LAMBStage2FunctorIffEJPfS4_ffbEEvlPViT_T0_DpT1_,"ax",@progbits
	.align	128
        .global         _Z25multi_tensor_apply_kernelI18TensorListMetadataILi2EE17LAMBStage2FunctorIffEJPfS4_ffbEEvlPViT_T0_DpT1_
        .type           _Z25multi_tensor_apply_kernelI18TensorListMetadataILi2EE17LAMBStage2FunctorIffEJPfS4_ffbEEvlPViT_T0_DpT1_,@function
        .size           _Z25multi_tensor_apply_kernelI18TensorListMetadataILi2EE17LAMBStage2FunctorIffEJPfS4_ffbEEvlPViT_T0_DpT1_,(.L_x_15 - _Z25multi_tensor_apply_kernelI18TensorListMetadataILi2EE17LAMBStage2FunctorIffEJPfS4_ffbEEvlPViT_T0_DpT1_)
        .other          _Z25multi_tensor_apply_kernelI18TensorListMetadataILi2EE17LAMBStage2FunctorIffEJPfS4_ffbEEvlPViT_T0_DpT1_,@"STO_CUDA_ENTRY STV_DEFAULT"
_Z25multi_tensor_apply_kernelI18TensorListMetadataILi2EE17LAMBStage2FunctorIffEJPfS4_ffbEEvlPViT_T0_DpT1_:
.text._Z25multi_tensor_apply_kernelI18TensorListMetadataILi2EE17LAMBStage2FunctorIffEJPfS4_ffbEEvlPViT_T0_DpT1_:
        /* <DEDUP_REMOVED lines=38> */
.L_x_9:
        /* <DEDUP_REMOVED lines=10> */
.L_x_10:
[----:B01----:R-:W-:-:S04]  /*0300*/  VIADD R26, R3, UR4 ;  /* 0x00000004031a7c36 */ /* 0x003fc80008000000 */
[C---:B---3--:R-:W-:Y:S01]  /*0310*/  VIADD R27, R26.reuse, UR10 ;  /* 0x0000000a1a1b7c36 */ /* 0x048fe20008000000 */
[----:B------:R-:W-:-:S03]  /*0320*/  ISETP.GE.AND P0, PT, R26, R4, PT ;  /* 0x000000041a00720c */ /* 0x000fc60003f06270 */
[C---:B------:R-:W-:Y:S01]  /*0330*/  VIADD R29, R27.reuse, UR10 ;  /* 0x0000000a1b1d7c36 */ /* 0x040fe20008000000 */
[----:B------:R-:W-:-:S04]  /*0340*/  ISETP.GE.AND P2, PT, R27, R4, PT ;  /* 0x000000041b00720c */ /* 0x000fc80003f46270 */
[----:B------:R-:W-:-:S05]  /*0350*/  ISETP.GE.AND P1, PT, R29, R4, PT ;  /* 0x000000041d00720c */ /* 0x000fca0003f26270 */
[----:B------:R-:W-:Y:S01]  /*0360*/  @!P0 IADD3 R18, P3, PT, R0, R26, RZ ;  /* 0x0000001a00128210 */ /* 0x000fe20007f7e0ff */
[----:B------:R-:W-:Y:S02]  /*0370*/  VIADD R28, R29, UR10 ;  /* 0x0000000a1d1c7c36 */ /* 0x000fe40008000000 */
[C-C-:B------:R-:W-:Y:S01]  /*0380*/  @!P0 IMAD.WIDE R22, R26.reuse, 0x4, R14.reuse ;  /* 0x000000041a168825 */ /* 0x140fe200078e020e */
[----:B------:R-:W-:Y:S02]  /*0390*/  @!P0 LEA.HI.X.SX32 R21, R26, R5, 0x1, P3 ;  /* 0x000000051a158211 */ /* 0x000fe400018f0eff */
[----:B--2---:R-:W-:Y:S01]  /*03a0*/  @!P0 LEA R20, P3, R18, UR6, 0x2 ;  /* 0x0000000612148c11 */ /* 0x004fe2000f8610ff */
[----:B------:R-:W-:Y:S01]  /*03b0*/  @!P2 IMAD.WIDE R16, R27, 0x4, R14 ;  /* 0x000000041b10a825 */ /* 0x000fe200078e020e */
[----:B------:R-:W-:Y:S01]  /*03c0*/  @!P2 IADD3 R19, P4, PT, R0, R27, RZ ;  /* 0x0000001b0013a210 */ /* 0x000fe20007f9e0ff */
[----:B------:R0:W2:Y:S01]  /*03d0*/  @!P0 LDG.E R12, desc[UR8][R22.64] ;  /* 0x00000008160c8981 */ /* 0x0000a2000c1e1900 */
[----:B------:R-:W-:-:S02]  /*03e0*/  @!P0 LEA.HI.X R21, R18, UR7, R21, 0x2, P3 ;  /* 0x0000000712158c11 */ /* 0x000fc400098f1415 */
[----:B------:R-:W-:Y:S01]  /*03f0*/  @!P2 LEA.HI.X.SX32 R24, R27, R5, 0x1, P4 ;  /* 0x000000051b18a211 */ /* 0x000fe200020f0eff */
[----:B------:R1:W3:Y:S01]  /*0400*/  @!P2 LDG.E R7, desc[UR8][R16.64] ;  /* 0x000000081007a981 */ /* 0x0002e2000c1e1900 */
[C---:B------:R-:W-:Y:S02]  /*0410*/  @!P2 LEA R18, P4, R19.reuse, UR6, 0x2 ;  /* 0x000000061312ac11 */ /* 0x040fe4000f8810ff */
[----:B------:R-:W-:Y:S01]  /*0420*/  ISETP.GE.AND P3, PT, R28, R4, PT ;  /* 0x000000041c00720c */ /* 0x000fe20003f66270 */
[----:B------:R4:W2:Y:S01]  /*0430*/  @!P0 LDG.E R11, desc[UR8][R20.64] ;  /* 0x00000008140b8981 */ /* 0x0008a2000c1e1900 */
[----:B------:R-:W-:Y:S02]  /*0440*/  @!P2 LEA.HI.X R19, R19, UR7, R24, 0x2, P4 ;  /* 0x000000071313ac11 */ /* 0x000fe4000a0f1418 */
[----:B------:R-:W-:-:S03]  /*0450*/  @!P1 IADD3 R24, P4, PT, R0, R29, RZ ;  /* 0x0000001d00189210 */ /* 0x000fc60007f9e0ff */
[----:B------:R5:W3:Y:S01]  /*0460*/  @!P2 LDG.E R6, desc[UR8][R18.64] ;  /* 0x000000081206a981 */ /* 0x000ae2000c1e1900 */
[----:B0-----:R-:W-:Y:S02]  /*0470*/  @!P1 LEA.HI.X.SX32 R23, R29, R5, 0x1, P4 ;  /* 0x000000051d179211 */ /* 0x001fe400020f0eff */
[----:B-1----:R-:W-:-:S04]  /*0480*/  @!P1 LEA R16, P4, R24, UR6, 0x2 ;  /* 0x0000000618109c11 */ /* 0x002fc8000f8810ff */
[----:B------:R-:W-:Y:S02]  /*0490*/  @!P1 LEA.HI.X R17, R24, UR7, R23, 0x2, P4 ;  /* 0x0000000718119c11 */ /* 0x000fe4000a0f1417 */
[----:B------:R-:W-:Y:S01]  /*04a0*/  @!P3 IADD3 R23, P4, PT, R0, R28, RZ ;  /* 0x0000001c0017b210 */ /* 0x000fe20007f9e0ff */
[--C-:B----4-:R-:W-:Y:S02]  /*04b0*/  @!P1 IMAD.WIDE R20, R29, 0x4, R14.reuse ;  /* 0x000000041d149825 */ /* 0x110fe400078e020e */
[----:B------:R-:W4:Y:S01]  /*04c0*/  @!P1 LDG.E R8, desc[UR8][R16.64] ;  /* 0x0000000810089981 */ /* 0x000f22000c1e1900 */
[C---:B-----5:R-:W-:Y:S02]  /*04d0*/  @!P3 LEA.HI.X.SX32 R18, R28.reuse, R5, 0x1, P4 ;  /* 0x000000051c12b211 */ /* 0x060fe400020f0eff */
[C---:B------:R-:W-:Y:S01]  /*04e0*/  @!P3 LEA R22, P4, R23.reuse, UR6, 0x2 ;  /* 0x000000061716bc11 */ /* 0x040fe2000f8810ff */
[----:B------:R-:W-:Y:S01]  /*04f0*/  @!P3 IMAD.WIDE R24, R28, 0x4, R14 ;  /* 0x000000041c18b825 */ /* 0x000fe200078e020e */
[----:B------:R0:W4:Y:S02]  /*0500*/  @!P1 LDG.E R9, desc[UR8][R20.64] ;  /* 0x0000000814099981 */ /* 0x000124000c1e1900 */
[----:B------:R-:W-:-:S02]  /*0510*/  @!P3 LEA.HI.X R23, R23, UR7, R18, 0x2, P4 ;  /* 0x000000071717bc11 */ /* 0x000fc4000a0f1412 */
[----:B------:R-:W5:Y:S04]  /*0520*/  @!P3 LDG.E R13, desc[UR8][R24.64] ;  /* 0x00000008180db981 */ /* 0x000f68000c1e1900 */
[----:B------:R-:W5:Y:S01]  /*0530*/  @!P3 LDG.E R10, desc[UR8][R22.64] ;  /* 0x00000008160ab981 */ /* 0x000f62000c1e1900 */
[----:B------:R-:W-:Y:S01]  /*0540*/  ULEA UR4, UR10, UR4, 0x2 ;  /* 0x000000040a047291 */ /* 0x000fe2000f8e10ff */
[----:B0-----:R-:W-:-:S04]  /*0550*/  @!P0 IMAD.WIDE R20, R26, 0x4, R14 ;  /* 0x000000041a148825 */ /* 0x001fc800078e020e */
[----:B------:R-:W-:-:S04]  /*0560*/  @!P2 IMAD.WIDE R26, R27, 0x4, R14 ;  /* 0x000000041b1aa825 */ /* 0x000fc800078e020e */
[----:B------:R-:W-:-:S04]  /*0570*/  @!P1 IMAD.WIDE R16, R29, 0x4, R14 ;  /* 0x000000041d109825 */ /* 0x000fc800078e020e */
[----:B------:R-:W-:-:S04]  /*0580*/  @!P3 IMAD.WIDE R28, R28, 0x4, R14 ;  /* 0x000000041c1cb825 */ /* 0x000fc800078e020e */
[----:B--2---:R-:W-:-:S05]  /*0590*/  FFMA.FTZ R12, R11, -R2, R12 ;  /* 0x800000020b0c7223 */ /* 0x004fca000001000c */
[----:B------:R0:W-:Y:S01]  /*05a0*/  @!P0 STG.E desc[UR8][R20.64], R12 ;  /* 0x0000000c14008986 */ /* 0x0001e2000c101908 */
[----:B------:R-:W-:Y:S01]  /*05b0*/  ISETP.LE.AND P0, PT, R4, UR4, PT ;  /* 0x0000000404007c0c */ /* 0x000fe2000bf03270 */
[----:B---3--:R-:W-:-:S05]  /*05c0*/  FFMA.FTZ R7, R6, -R2, R7 ;  /* 0x8000000206077223 */ /* 0x008fca0000010007 */
[----:B------:R0:W-:Y:S01]  /*05d0*/  @!P2 STG.E desc[UR8][R26.64], R7 ;  /* 0x000000071a00a986 */ /* 0x0001e2000c101908 */
[-C--:B----4-:R-:W-:Y:S01]  /*05e0*/  FFMA.FTZ R9, R8, -R2.reuse, R9 ;  /* 0x8000000208097223 */ /* 0x090fe20000010009 */
[----:B-----5:R-:W-:-:S04]  /*05f0*/  FFMA.FTZ R13, R10, -R2, R13 ;  /* 0x800000020a0d7223 */ /* 0x020fc8000001000d */
[----:B------:R0:W-:Y:S04]  /*0600*/  @!P1 STG.E desc[UR8][R16.64], R9 ;  /* 0x0000000910009986 */ /* 0x0001e8000c101908 */
[----:B------:R0:W-:Y:S01]  /*0610*/  @!P3 STG.E desc[UR8][R28.64], R13 ;  /* 0x0000000d1c00b986 */ /* 0x0001e2000c101908 */
[----:B------:R-:W-:Y:S05]  /*0620*/  @!P0 BRA `(.L_x_10) ;  /* 0xfffffffc00348947 */ /* 0x000fea000383ffff */
[----:B------:R-:W-:Y:S05]  /*0630*/  EXIT ;  /* 0x000000000000794d */ /* 0x000fea0003800000 */
.L_x_11:
        /* <DEDUP_REMOVED lines=12> */
.L_x_15:


//--------------------- .nv.shared.reserved.0     --------------------------
	.section	.nv.shared.reserved.0,"aw",@nobits
	.weak		__nv_reservedSMEM_offset_0_alias
	.size		__nv_reservedSMEM_offset_0_alias, 0, 64
	.other		__nv_reservedSMEM_offset_0_alias,@"STO_CUDA_RESERVED_SHARED STV_DEFAULT"
__nv_reservedSMEM_offset_0_alias:
	.zero		0
	.zero		64


//--------------------- .nv.global                --------------------------
	.section	.nv.global,"aw",@nobits
.nv.global:
	.type		_ZN59_INTERNAL_b75f7084_28_multi_tensor_lamb_stage_2_cu_c7e1319f4cuda3std3__48in_placeE,@object
	.size		_ZN59_INTERNAL_b75f7084_28_multi_tensor_lamb_stage_2_cu_c7e1319f4cuda3std3__48in_placeE,(_ZN59_INTERNAL_b75f7084_28_multi_tensor_lamb_stage_2_cu_c7e1319f4cuda3std6ranges3__45__cpo8distanceE - _ZN59_INTERNAL_b75f7084_28_multi_tensor_lamb_stage_2_cu_c7e1319f4cuda3std3__48in_placeE)
_ZN59_INTERNAL_b75f7084_28_multi_tensor_lamb_stage_2_cu_c7e1319f4cuda3std3__48in_placeE:
	.zero		1
	.type		_ZN59_INTERNAL_b75f7084_28_multi_tensor_lamb_stage_2_cu_c7e1319f4cuda3std6ranges3__45__cpo8distanceE,@object
	.size		_ZN59_INTERNAL_b75f7084_28_multi_tensor_lamb_stage_2_cu_c7e1319f4cuda3std6ranges3__45__cpo8distanceE,(_ZN59_INTERNAL_b75f7084_28_multi_tensor_lamb_stage_2_cu_c7e1319f4cuda3std3__45__cpo6cbeginE - _ZN59_INTERNAL_b75f7084_28_multi_tensor_lamb_stage_2_cu_c7e1319f4cuda3std6ranges3__45__cpo8distanceE)
_ZN59_INTERNAL_b75f7084_28_multi_tensor_lamb_stage_2_cu_c7e1319f4cuda3std6ranges3__45__cpo8distanceE:
	.zero		1
	.type		_ZN59_INTERNAL_b75f7084_28_multi_tensor_lamb_stage_2_cu_c7e1319f4cuda3std3__45__cpo6cbeginE,@object
	.size		_ZN59_INTERNAL_b75f7084_28_multi_tensor_lamb_stage_2_cu_c7e1319f4cuda3std3__45__cpo6cbeginE,(_ZN59_INTERNAL_b75f7084_28_multi_tensor_lamb_stage_2_cu_c7e1319f4cuda3std6ranges3__45__cpo7advanceE - _ZN59_INTERNAL_b75f7084_28_multi_tensor_lamb_stage_2_cu_c7e1319f4cuda3std3__45__cpo6cbeginE)
_ZN59_INTERNAL_b75f7084_28_multi_tensor_lamb_stage_2_cu_c7e1319f4cuda3std3__45__cpo6cbeginE:
	.zero		1
	.type		_ZN59_INTERNAL_b75f7084_28_multi_tensor_lamb_stage_2_cu_c7e1319f4cuda3std6ranges3__45__cpo7advanceE,@object
	.size		_ZN59_INTERNAL_b75f7084_28_multi_tensor_lamb_stage_2_cu_c7e1319f4cuda3std6ranges3__45__cpo7advanceE,(_ZN59_INTERNAL_b75f7084_28_multi_tensor_lamb_stage_2_cu_c7e1319f4cuda3std3__45__cpo7crbeginE - _ZN59_INTERNAL_b75f7084_28_multi_tensor_lamb_stage_2_cu_c7e1319f4cuda3std6ranges3__45__cpo7advanceE)
_ZN59_INTERNAL_b75f7084_28_multi_tensor_lamb_stage_2_cu_c7e1319f4cuda3std6ranges3__45__cpo7advanceE:
	.zero		1
	.type		_ZN59_INTERNAL_b75f7084_28_multi_tensor_lamb_stage_2_cu_c7e1319f4cuda3std3__45__cpo7crbeginE,@object
	.size		_ZN59_INTERNAL_b75f7084_28_multi_tensor_lamb_stage_2_cu_c7e1319f4cuda3std3__45__cpo7crbeginE,(_ZN59_INTERNAL_b75f7084_28_multi_tensor_lamb_stage_2_cu_c7e1319f4cuda3std6ranges3__45__cpo4dataE - _ZN59_INTERNAL_b75f7084_28_multi_tensor_lamb_stage_2_cu_c7e1319f4cuda3std3__45__cpo7crbeginE)
_ZN59_INTERNAL_b75f7084_28_multi_tensor_lamb_stage_2_cu_c7e1319f4cuda3std3__45__cpo7crbeginE:
	.zero		1
	.type		_ZN59_INTERNAL_b75f7084_28_multi_tensor_lamb_stage_2_cu_c7e1319f4cuda3std6ranges3__45__cpo4dataE,@object
	.size		_ZN59_INTERNAL_b75f7084_28_multi_tensor_lamb_stage_2_cu_c7e1319f4cuda3std6ranges3__45__cpo4dataE,(_ZN59_INTERNAL_b75f7084_28_multi_tensor_lamb_stage_2_cu_c7e1319f4cuda3std6ranges3__45__cpo5beginE - _ZN59_INTERNAL_b75f7084_28_multi_tensor_lamb_stage_2_cu_c7e1319f4cuda3std6ranges3__45__cpo4dataE)
_ZN59_INTERNAL_b75f7084_28_multi_tensor_lamb_stage_2_cu_c7e1319f4cuda3std6ranges3__45__cpo4dataE:
	.zero		1
	.type		_ZN59_INTERNAL_b75f7084_28_multi_tensor_lamb_stage_2_cu_c7e1319f4cuda3std6ranges3__45__cpo5beginE,@object
	.size		_ZN59_INTERNAL_b75f7084_28_multi_tensor_lamb_stage_2_cu_c7e1319f4cuda3std6ranges3__45__cpo5beginE,(_ZN59_INTERNAL_b75f7084_28_multi_tensor_lamb_stage_2_cu_c7e1319f4cuda3std3__461_GLOBAL__N__b75f7084_28_multi_tensor_lamb_stage_2_cu_c7e1319f6ignoreE - _ZN59_INTERNAL_b75f7084_28_multi_tensor_lamb_stage_2_cu_c7e1319f4cuda3std6ranges3__45__cpo5beginE)
_ZN59_INTERNAL_b75f7084_28_multi_tensor_lamb_stage_2_cu_c7e1319f4cuda3std6ranges3__45__cpo5beginE:
	.zero		1
	.type		_ZN59_INTERNAL_b75f7084_28_multi_tensor_lamb_stage_2_cu_c7e1319f4cuda3std3__461_GLOBAL__N__b75f7084_28_multi_tensor_lamb_stage_2_cu_c7e1319f6ignoreE,@object
	.size		_ZN59_INTERNAL_b75f7084_28_multi_tensor_lamb_stage_2_cu_c7e1319f4cuda3std3__461_GLOBAL__N__b75f7084_28_multi_tensor_lamb_stage_2_cu_c7e1319f6ignoreE,(_ZN59_INTERNAL_b75f7084_28_multi_tensor_lamb_stage_2_cu_c7e1319f4cuda3std6ranges3__45__cpo4sizeE - _ZN59_INTERNAL_b75f7084_28_multi_tensor_lamb_stage_2_cu_c7e1319f4cuda3std3__461_GLOBAL__N__b75f7084_28_multi_tensor_lamb_stage_2_cu_c7e1319f6ignoreE)
_ZN59_INTERNAL_b75f7084_28_multi_tensor_lamb_stage_2_cu_c7e1319f4cuda3std3__461_GLOBAL__N__b75f7084_28_multi_tensor_lamb_stage_2_cu_c7e1319f6ignoreE:
	.zero		1
	.type		_ZN59_INTERNAL_b75f7084_28_multi_tensor_lamb_stage_2_cu_c7e1319f4cuda3std6ranges3__45__cpo4sizeE,@object
	.size		_ZN59_INTERNAL_b75f7084_28_multi_tensor_lamb_stage_2_cu_c7e1319f4cuda3std6ranges3__45__cpo4sizeE,(_ZN59_INTERNAL_b75f7084_28_multi_tensor_lamb_stage_2_cu_c7e1319f4cuda3std3__45__cpo5beginE - _ZN59_INTERNAL_b75f7084_28_multi_tensor_lamb_stage_2_cu_c7e1319f4cuda3std6ranges3__45__cpo4sizeE)
_ZN59_INTERNAL_b75f7084_28_multi_tensor_lamb_stage_2_cu_c7e1319f4cuda3std6ranges3__45__cpo4sizeE:
	.zero		1
	.type		_ZN59_INTERNAL_b75f7084_28_multi_tensor_lamb_stage_2_cu_c7e1319f4cuda3std3__45__cpo5beginE,@object
	.size		_ZN59_INTERNAL_b75f7084_28_multi_tensor_lamb_stage_2_cu_c7e1319f4cuda3std3__45__cpo5beginE,(_ZN59_INTERNAL_b75f7084_28_multi_tensor_lamb_stage_2_cu_c7e1319f4cuda3std6ranges3__45__cpo6cbeginE - _ZN59_INTERNAL_b75f7084_28_multi_tensor_lamb_stage_2_cu_c7e1319f4cuda3std3__45__cpo5beginE)
_ZN59_INTERNAL_b75f7084_28_multi_tensor_lamb_stage_2_cu_c7e1319f4cuda3std3__45__cpo5beginE:
	.zero		1
	.type		_ZN59_INTERNAL_b75f7084_28_multi_tensor_lamb_stage_2_cu_c7e1319f4cuda3std6ranges3__45__cpo6cbeginE,@object
	.size		_ZN59_INTERNAL_b75f7084_28_multi_tensor_lamb_stage_2_cu_c7e1319f4cuda3std6ranges3__45__cpo6cbeginE,(_ZN59_INTERNAL_b75f7084_28_multi_tensor_lamb_stage_2_cu_c7e1319f4cuda3std3__45__cpo6rbeginE - _ZN59_INTERNAL_b75f7084_28_multi_tensor_lamb_stage_2_cu_c7e1319f4cuda3std6ranges3__45__cpo6cbeginE)
_ZN59_INTERNAL_b75f7084_28_multi_tensor_lamb_stage_2_cu_c7e1319f4cuda3std6ranges3__45__cpo6cbeginE:
	.zero		1
	.type		_ZN59_INTERNAL_b75f7084_28_multi_tensor_lamb_stage_2_cu_c7e1319f4cuda3std3__45__cpo6rbeginE,@object
	.size		_ZN59_INTERNAL_b75f7084_28_multi_tensor_lamb_stage_2_cu_c7e1319f4cuda3std3__45__cpo6rbeginE,(_ZN59_INTERNAL_b75f7084_28_multi_tensor_lamb_stage_2_cu_c7e1319f4cuda3std6ranges3__45__cpo4nextE - _ZN59_INTERNAL_b75f7084_28_multi_tensor_lamb_stage_2_cu_c7e1319f4cuda3std3__45__cpo6rbeginE)
_ZN59_INTERNAL_b75f7084_28_multi_tensor_lamb_stage_2_cu_c7e1319f4cuda3std3__45__cpo6rbeginE:
	.zero		1
	.type		_ZN59_INTERNAL_b75f7084_28_multi_tensor_lamb_stage_2_cu_c7e1319f4cuda3std6ranges3__45__cpo4nextE,@object
	.size		_ZN59_INTERNAL_b75f7084_28_multi_tensor_lamb_stage_2_cu_c7e1319f4cuda3std6ranges3__45__cpo4nextE,(_ZN59_INTERNAL_b75f7084_28_multi_tensor_lamb_stage_2_cu_c7e1319f4cuda3std6ranges3__45__cpo4swapE - _ZN59_INTERNAL_b75f7084_28_multi_tensor_lamb_stage_2_cu_c7e1319f4cuda3std6ranges3__45__cpo4nextE)
_ZN59_INTERNAL_b75f7084_28_multi_tensor_lamb_stage_2_cu_c7e1319f4cuda3std6ranges3__45__cpo4nextE:
	.zero		1
	.type		_ZN59_INTERNAL_b75f7084_28_multi_tensor_lamb_stage_2_cu_c7e1319f4cuda3std6ranges3__45__cpo4swapE,@object
	.size		_ZN59_INTERNAL_b75f7084_28_multi_tensor_lamb_stage_2_cu_c7e1319f4cuda3std6ranges3__45__cpo4swapE,(_ZN59_INTERNAL_b75f7084_28_multi_tensor_lamb_stage_2_cu_c7e1319f4cuda3std3__420unreachable_sentinelE - _ZN59_INTERNAL_b75f7084_28_multi_tensor_lamb_stage_2_cu_c7e1319f4cuda3std6ranges3__45__cpo4swapE)
_ZN59_INTERNAL_b75f7084_28_multi_tensor_lamb_stage_2_cu_c7e1319f4cuda3std6ranges3__45__cpo4swapE:
	.zero		1
	.type		_ZN59_INTERNAL_b75f7084_28_multi_tensor_lamb_stage_2_cu_c7e1319f4cuda3std3__420unreachable_sentinelE,@object
	.size		_ZN59_INTERNAL_b75f7084_28_multi_tensor_lamb_stage_2_cu_c7e1319f4cuda3std3__420unreachable_sentinelE,(_ZN59_INTERNAL_b75f7084_28_multi_tensor_lamb_stage_2_cu_c7e1319f6thrust24THRUST_300001_SM_1000_NS6system6detail10sequential3seqE - _ZN59_INTERNAL_b75f7084_28_multi_tensor_lamb_stage_2_cu_c7e1319f4cuda3std3__420unreachable_sentinelE)
_ZN59_INTERNAL_b75f7084_28_multi_tensor_lamb_stage_2_cu_c7e1319f4cuda3std3__420unreachable_sentinelE:
	.zero		1
	.type		_ZN59_INTERNAL_b75f7084_28_multi_tensor_lamb_stage_2_cu_c7e1319f6thrust24THRUST_300001_SM_1000_NS6system6detail10sequential3seqE,@object
	.size		_ZN59_INTERNAL_b75f7084_28_multi_tensor_lamb_stage_2_cu_c7e1319f6thrust24THRUST_300001_SM_1000_NS6system6detail10sequential3seqE,(_ZN59_INTERNAL_b75f7084_28_multi_tensor_lamb_stage_2_cu_c7e1319f4cuda3std3__45__cpo4cendE - _ZN59_INTERNAL_b75f7084_28_multi_tensor_lamb_stage_2_cu_c7e1319f6thrust24THRUST_300001_SM_1000_NS6system6detail10sequential3seqE)
_ZN59_INTERNAL_b75f7084_28_multi_tensor_lamb_stage_2_cu_c7e1319f6thrust24THRUST_300001_SM_1000_NS6system6detail10sequential3seqE:
	.zero		1
	.type		_ZN59_INTERNAL_b75f7084_28_multi_tensor_lamb_stage_2_cu_c7e1319f4cuda3std3__45__cpo4cendE,@object
	.size		_ZN59_INTERNAL_b75f7084_28_multi_tensor_lamb_stage_2_cu_c7e1319f4cuda3std3__45__cpo4cendE,(_ZN59_INTERNAL_b75f7084_28_multi_tensor_lamb_stage_2_cu_c7e1319f4cuda3std6ranges3__45__cpo9iter_swapE - _ZN59_INTERNAL_b75f7084_28_multi_tensor_lamb_stage_2_cu_c7e1319f4cuda3std3__45__cpo4cendE)
_ZN59_INTERNAL_b75f7084_28_multi_tensor_lamb_stage_2_cu_c7e1319f4cuda3std3__45__cpo4cendE:
	.zero		1
	.type		_ZN59_INTERNAL_b75f7084_28_multi_tensor_lamb_stage_2_cu_c7e1319f4cuda3std6ranges3__45__cpo9iter_swapE,@object
	.size		_ZN59_INTERNAL_b75f7084_28_multi_tensor_lamb_stage_2_cu_c7e1319f4cuda3std6ranges3__45__cpo9iter_swapE,(_ZN59_INTERNAL_b75f7084_28_multi_tensor_lamb_stage_2_cu_c7e1319f4cuda3std3__45__cpo5crendE - _ZN59_INTERNAL_b75f7084_28_multi_tensor_lamb_stage_2_cu_c7e1319f4cuda3std6ranges3__45__cpo9iter_swapE)
_ZN59_INTERNAL_b75f7084_28_multi_tensor_lamb_stage_2_cu_c7e1319f4cuda3std6ranges3__45__cpo9iter_swapE:
	.zero		1
	.type		_ZN59_INTERNAL_b75f7084_28_multi_tensor_lamb_stage_2_cu_c7e1319f4cuda3std3__45__cpo5crendE,@object
	.size		_ZN59_INTERNAL_b75f7084_28_multi_tensor_lamb_stage_2_cu_c7e1319f4cuda3std3__45__cpo5crendE,(_ZN59_INTERNAL_b75f7084_28_multi_tensor_lamb_stage_2_cu_c7e1319f4cuda3std6ranges3__45__cpo5cdataE - _ZN59_INTERNAL_b75f7084_28_multi_tensor_lamb_stage_2_cu_c7e1319f4cuda3std3__45__cpo5crendE)
_ZN59_INTERNAL_b75f7084_28_multi_tensor_lamb_stage_2_cu_c7e1319f4cuda3std3__45__cpo5crendE:
	.zero		1
	.type		_ZN59_INTERNAL_b75f7084_28_multi_tensor_lamb_stage_2_cu_c7e1319f4cuda3std6ranges3__45__cpo5cdataE,@object
	.size		_ZN59_INTERNAL_b75f7084_28_multi_tensor_lamb_stage_2_cu_c7e1319f4cuda3std6ranges3__45__cpo5cdataE,(_ZN59_INTERNAL_b75f7084_28_multi_tensor_lamb_stage_2_cu_c7e1319f4cuda3std6ranges3__45__cpo3endE - _ZN59_INTERNAL_b75f7084_28_multi_tensor_lamb_stage_2_cu_c7e1319f4cuda3std6ranges3__45__cpo5cdataE)
_ZN59_INTERNAL_b75f7084_28_multi_tensor_lamb_stage_2_cu_c7e1319f4cuda3std6ranges3__45__cpo5cdataE:
	.zero		1
	.type		_ZN59_INTERNAL_b75f7084_28_multi_tensor_lamb_stage_2_cu_c7e1319f4cuda3std6ranges3__45__cpo3endE,@object
	.size		_ZN59_INTERNAL_b75f7084_28_multi_tensor_lamb_stage_2_cu_c7e1319f4cuda3std6ranges3__45__cpo3endE,(_ZN59_INTERNAL_b75f7084_28_multi_tensor_lamb_stage_2_cu_c7e1319f4cuda3std3__419piecewise_constructE - _ZN59_INTERNAL_b75f7084_28_multi_tensor_lamb_stage_2_cu_c7e1319f4cuda3std6ranges3__45__cpo3endE)
_ZN59_INTERNAL_b75f7084_28_multi_tensor_lamb_stage_2_cu_c7e1319f4cuda3std6ranges3__45__cpo3endE:
	.zero		1
	.type		_ZN59_INTERNAL_b75f7084_28_multi_tensor_lamb_stage_2_cu_c7e1319f4cuda3std3__419piecewise_constructE,@object
	.size		_ZN59_INTERNAL_b75f7084_28_multi_tensor_lamb_stage_2_cu_c7e1319f4cuda3std3__419piecewise_constructE,(_ZN59_INTERNAL_b75f7084_28_multi_tensor_lamb_stage_2_cu_c7e1319f4cuda3std6ranges3__45__cpo5ssizeE - _ZN59_INTERNAL_b75f7084_28_multi_tensor_lamb_stage_2_cu_c7e1319f4cuda3std3__419piecewise_constructE)
_ZN59_INTERNAL_b75f7084_28_multi_tensor_lamb_stage_2_cu_c7e1319f4cuda3std3__419piecewise_constructE:
	.zero		1
	.type		_ZN59_INTERNAL_b75f7084_28_multi_tensor_lamb_stage_2_cu_c7e1319f4cuda3std6ranges3__45__cpo5ssizeE,@object
	.size		_ZN59_INTERNAL_b75f7084_28_multi_tensor_lamb_stage_2_cu_c7e1319f4cuda3std6ranges3__45__cpo5ssizeE,(_ZN59_INTERNAL_b75f7084_28_multi_tensor_lamb_stage_2_cu_c7e1319f4cuda3std3__45__cpo3endE - _ZN59_INTERNAL_b75f7084_28_multi_tensor_lamb_stage_2_cu_c7e1319f4cuda3std6ranges3__45__cpo5ssizeE)
_ZN59_INTERNAL_b75f7084_28_multi_tensor_lamb_stage_2_cu_c7e1319f4cuda3std6ranges3__45__cpo5ssizeE:
	.zero		1
	.type		_ZN59_INTERNAL_b75f7084_28_multi_tensor_lamb_stage_2_cu_c7e1319f4cuda3std3__45__cpo3endE,@object
	.size		_ZN59_INTERNAL_b75f7084_28_multi_tensor_lamb_stage_2_cu_c7e1319f4cuda3std3__45__cpo3endE,(_ZN59_INTERNAL_b75f7084_28_multi_tensor_lamb_stage_2_cu_c7e1319f4cuda3std6ranges3__45__cpo4cendE - _ZN59_INTERNAL_b75f7084_28_multi_tensor_lamb_stage_2_cu_c7e1319f4cuda3std3__45__cpo3endE)
_ZN59_INTERNAL_b75f7084_28_multi_tensor_lamb_stage_2_cu_c7e1319f4cuda3std3__45__cpo3endE:
	.zero		1
	.type		_ZN59_INTERNAL_b75f7084_28_multi_tensor_lamb_stage_2_cu_c7e1319f4cuda3std6ranges3__45__cpo4cendE,@object
	.size		_ZN59_INTERNAL_b75f7084_28_multi_tensor_lamb_stage_2_cu_c7e1319f4cuda3std6ranges3__45__cpo4cendE,(_ZN59_INTERNAL_b75f7084_28_multi_tensor_lamb_stage_2_cu_c7e1319f4cuda3std3__45__cpo4rendE - _ZN59_INTERNAL_b75f7084_28_multi_tensor_lamb_stage_2_cu_c7e1319f4cuda3std6ranges3__45__cpo4cendE)
_ZN59_INTERNAL_b75f7084_28_multi_tensor_lamb_stage_2_cu_c7e1319f4cuda3std6ranges3__45__cpo4cendE:
	.zero		1
	.type		_ZN59_INTERNAL_b75f7084_28_multi_tensor_lamb_stage_2_cu_c7e1319f4cuda3std3__45__cpo4rendE,@object
	.size		_ZN59_INTERNAL_b75f7084_28_multi_tensor_lamb_stage_2_cu_c7e1319f4cuda3std3__45__cpo4rendE,(_ZN59_INTERNAL_b75f7084_28_multi_tensor_lamb_stage_2_cu_c7e1319f4cuda3std6ranges3__45__cpo4prevE - _ZN59_INTERNAL_b75f7084_28_multi_tensor_lamb_stage_2_cu_c7e1319f4cuda3std3__45__cpo4rendE)
_ZN59_INTERNAL_b75f7084_28_multi_tensor_lamb_stage_2_cu_c7e1319f4cuda3std3__45__cpo4rendE:
	.zero		1
	.type		_ZN59_INTERNAL_b75f7084_28_multi_tensor_lamb_stage_2_cu_c7e1319f4cuda3std6ranges3__45__cpo4prevE,@object
	.size		_ZN59_INTERNAL_b75f7084_28_multi_tensor_lamb_stage_2_cu_c7e1319f4cuda3std6ranges3__45__cpo4prevE,(_ZN59_INTERNAL_b75f7084_28_multi_tensor_lamb_stage_2_cu_c7e1319f4cuda3std6ranges3__45__cpo9iter_moveE - _ZN59_INTERNAL_b75f7084_28_multi_tensor_lamb_stage_2_cu_c7e1319f4cuda3std6ranges3__45__cpo4prevE)
_ZN59_INTERNAL_b75f7084_28_multi_tensor_lamb_stage_2_cu_c7e1319f4cuda3std6ranges3__45__cpo4prevE:
	.zero		1
	.type		_ZN59_INTERNAL_b75f7084_28_multi_tensor_lamb_stage_2_cu_c7e1319f4cuda3std6ranges3__45__cpo9iter_moveE,@object
	.size		_ZN59_INTERNAL_b75f7084_28_multi_tensor_lamb_stage_2_cu_c7e1319f4cuda3std6ranges3__45__cpo9iter_moveE,(.L_13 - _ZN59_INTERNAL_b75f7084_28_multi_tensor_lamb_stage_2_cu_c7e1319f4cuda3std6ranges3__45__cpo9iter_moveE)
_ZN59_INTERNAL_b75f7084_28_multi_tensor_lamb_stage_2_cu_c7e1319f4cuda3std6ranges3__45__cpo9iter_moveE:
	.zero		1
.L_13:


//--------------------- .nv.constant0._Z25multi_tensor_apply_kernelI18TensorListMetadataILi2EE17LAMBStage2FunctorIN3c104HalfES4_EJPfS6_ffbEEvlPViT_T0_DpT1_ --------------------------
	.section	.nv.constant0._Z25multi_tensor_apply_kernelI18TensorListMetadataILi2EE17LAMBStage2FunctorIN3c104HalfES4_EJPfS6_ffbEEvlPViT_T0_DpT1_,"a",@progbits
	.sectionflags	@""
	.align	4
.nv.constant0._Z25multi_tensor_apply_kernelI18TensorListMetadataILi2EE17LAMBStage2FunctorIN3c104HalfES4_EJPfS6_ffbEEvlPViT_T0_DpT1_:
	.zero		4089


//--------------------- .nv.constant0._Z25multi_tensor_apply_kernelI18TensorListMetadataILi2EE17LAMBStage2FunctorIN3c104HalfEfEJPfS6_ffbEEvlPViT_T0_DpT1_ --------------------------
	.section	.nv.constant0._Z25multi_tensor_apply_kernelI18TensorListMetadataILi2EE17LAMBStage2FunctorIN3c104HalfEfEJPfS6_ffbEEvlPViT_T0_DpT1_,"a",@progbits
	.sectionflags	@""
	.align	4
.nv.constant0._Z25multi_tensor_apply_kernelI18TensorListMetadataILi2EE17LAMBStage2FunctorIN3c104HalfEfEJPfS6_ffbEEvlPViT_T0_DpT1_:
	.zero		4089


//--------------------- .nv.constant0._Z25multi_tensor_apply_kernelI18TensorListMetadataILi2EE17LAMBStage2FunctorIfN3c104HalfEEJPfS6_ffbEEvlPViT_T0_DpT1_ --------------------------
	.section	.nv.constant0._Z25multi_tensor_apply_kernelI18TensorListMetadataILi2EE17LAMBStage2FunctorIfN3c104HalfEEJPfS6_ffbEEvlPViT_T0_DpT1_,"a",@progbits
	.sectionflags	@""
	.align	4
.nv.constant0._Z25multi_tensor_apply_kernelI18TensorListMetadataILi2EE17LAMBStage2FunctorIfN3c104HalfEEJPfS6_ffbEEvlPViT_T0_DpT1_:
	.zero		4089


//--------------------- .nv.constant0._Z25multi_tensor_apply_kernelI18TensorListMetadataILi2EE17LAMBStage2FunctorIffEJPfS4_ffbEEvlPViT_T0_DpT1_ --------------------------
	.section	.nv.constant0._Z25multi_tensor_apply_kernelI18TensorListMetadataILi2EE17LAMBStage2FunctorIffEJPfS4_ffbEEvlPViT_T0_DpT1_,"a",@progbits
	.sectionflags	@""
	.align	4
.nv.constant0._Z25multi_tensor_apply_kernelI18TensorListMetadataILi2EE17LAMBStage2FunctorIffEJPfS4_ffbEEvlPViT_T0_DpT1_:
	.zero		4089


//--------------------- SYMBOLS --------------------------

	.type		.nv.reservedSmem.offset0,@object
	.size		.nv.reservedSmem.offset0,0x4
